//
// Generated by NVIDIA NVVM Compiler
//
// Compiler Build ID: CL-36424714
// Cuda compilation tools, release 13.0, V13.0.88
// Based on NVVM 20.0.0
//

.version 9.0
.target sm_100
.address_size 64

	// .globl	_Z10matMulCUDAPfS_S_iii
// _ZZ10matMulCUDAPfS_S_iiiE8A_shared has been demoted
// _ZZ10matMulCUDAPfS_S_iiiE8B_shared has been demoted
// _ZZ12matMulT0CUDAPfS_S_iiiE8A_shared has been demoted
// _ZZ12matMulT0CUDAPfS_S_iiiE8B_shared has been demoted
// _ZZ12matMulT1CUDAPfS_S_iiiE8A_shared has been demoted
// _ZZ12matMulT1CUDAPfS_S_iiiE8B_shared has been demoted

.visible .entry _Z10matMulCUDAPfS_S_iii(
	.param .u64 .ptr .align 1 _Z10matMulCUDAPfS_S_iii_param_0,
	.param .u64 .ptr .align 1 _Z10matMulCUDAPfS_S_iii_param_1,
	.param .u64 .ptr .align 1 _Z10matMulCUDAPfS_S_iii_param_2,
	.param .u32 _Z10matMulCUDAPfS_S_iii_param_3,
	.param .u32 _Z10matMulCUDAPfS_S_iii_param_4,
	.param .u32 _Z10matMulCUDAPfS_S_iii_param_5
)
{
	.reg .pred 	%p<3>;
	.reg .b32 	%r<33>;
	.reg .b32 	%f<105>;
	.reg .b64 	%rd<13>;
	// demoted variable
	.shared .align 4 .b8 _ZZ10matMulCUDAPfS_S_iiiE8A_shared[4096];
	// demoted variable
	.shared .align 4 .b8 _ZZ10matMulCUDAPfS_S_iiiE8B_shared[4096];
	ld.param.u64 	%rd3, [_Z10matMulCUDAPfS_S_iii_param_0];
	ld.param.u64 	%rd4, [_Z10matMulCUDAPfS_S_iii_param_1];
	ld.param.u64 	%rd5, [_Z10matMulCUDAPfS_S_iii_param_2];
	ld.param.u32 	%r18, [_Z10matMulCUDAPfS_S_iii_param_4];
	ld.param.u32 	%r19, [_Z10matMulCUDAPfS_S_iii_param_5];
	mov.u32 	%r20, %ctaid.y;
	mov.u32 	%r21, %ntid.y;
	mov.u32 	%r1, %tid.y;
	mad.lo.s32 	%r2, %r20, %r21, %r1;
	mov.u32 	%r22, %ctaid.x;
	mov.u32 	%r23, %ntid.x;
	mov.u32 	%r3, %tid.x;
	mad.lo.s32 	%r4, %r22, %r23, %r3;
	setp.lt.s32 	%p1, %r19, 1;
	mov.f32 	%f104, 0f00000000;
	@%p1 bra 	$L__BB0_3;
	shl.b32 	%r25, %r1, 7;
	mov.u32 	%r26, _ZZ10matMulCUDAPfS_S_iiiE8A_shared;
	add.s32 	%r5, %r26, %r25;
	shl.b32 	%r27, %r3, 2;
	add.s32 	%r6, %r5, %r27;
	mov.u32 	%r28, _ZZ10matMulCUDAPfS_S_iiiE8B_shared;
	add.s32 	%r8, %r28, %r27;
	add.s32 	%r7, %r8, %r25;
	mad.lo.s32 	%r31, %r1, %r18, %r4;
	shl.b32 	%r10, %r18, 5;
	mad.lo.s32 	%r30, %r19, %r2, %r3;
	cvta.to.global.u64 	%rd1, %rd3;
	cvta.to.global.u64 	%rd2, %rd4;
	mov.f32 	%f104, 0f00000000;
	mov.b32 	%r32, 0;
$L__BB0_2:
	mul.wide.u32 	%rd6, %r30, 4;
	add.s64 	%rd7, %rd1, %rd6;
	ld.global.f32 	%f6, [%rd7];
	st.shared.f32 	[%r6], %f6;
	mul.wide.u32 	%rd8, %r31, 4;
	add.s64 	%rd9, %rd2, %rd8;
	ld.global.f32 	%f7, [%rd9];
	st.shared.f32 	[%r7], %f7;
	bar.sync 	0;
	ld.shared.f32 	%f8, [%r5];
	ld.shared.f32 	%f9, [%r8];
	fma.rn.f32 	%f10, %f8, %f9, %f104;
	ld.shared.f32 	%f11, [%r5+4];
	ld.shared.f32 	%f12, [%r8+128];
	fma.rn.f32 	%f13, %f11, %f12, %f10;
	ld.shared.f32 	%f14, [%r5+8];
	ld.shared.f32 	%f15, [%r8+256];
	fma.rn.f32 	%f16, %f14, %f15, %f13;
	ld.shared.f32 	%f17, [%r5+12];
	ld.shared.f32 	%f18, [%r8+384];
	fma.rn.f32 	%f19, %f17, %f18, %f16;
	ld.shared.f32 	%f20, [%r5+16];
	ld.shared.f32 	%f21, [%r8+512];
	fma.rn.f32 	%f22, %f20, %f21, %f19;
	ld.shared.f32 	%f23, [%r5+20];
	ld.shared.f32 	%f24, [%r8+640];
	fma.rn.f32 	%f25, %f23, %f24, %f22;
	ld.shared.f32 	%f26, [%r5+24];
	ld.shared.f32 	%f27, [%r8+768];
	fma.rn.f32 	%f28, %f26, %f27, %f25;
	ld.shared.f32 	%f29, [%r5+28];
	ld.shared.f32 	%f30, [%r8+896];
	fma.rn.f32 	%f31, %f29, %f30, %f28;
	ld.shared.f32 	%f32, [%r5+32];
	ld.shared.f32 	%f33, [%r8+1024];
	fma.rn.f32 	%f34, %f32, %f33, %f31;
	ld.shared.f32 	%f35, [%r5+36];
	ld.shared.f32 	%f36, [%r8+1152];
	fma.rn.f32 	%f37, %f35, %f36, %f34;
	ld.shared.f32 	%f38, [%r5+40];
	ld.shared.f32 	%f39, [%r8+1280];
	fma.rn.f32 	%f40, %f38, %f39, %f37;
	ld.shared.f32 	%f41, [%r5+44];
	ld.shared.f32 	%f42, [%r8+1408];
	fma.rn.f32 	%f43, %f41, %f42, %f40;
	ld.shared.f32 	%f44, [%r5+48];
	ld.shared.f32 	%f45, [%r8+1536];
	fma.rn.f32 	%f46, %f44, %f45, %f43;
	ld.shared.f32 	%f47, [%r5+52];
	ld.shared.f32 	%f48, [%r8+1664];
	fma.rn.f32 	%f49, %f47, %f48, %f46;
	ld.shared.f32 	%f50, [%r5+56];
	ld.shared.f32 	%f51, [%r8+1792];
	fma.rn.f32 	%f52, %f50, %f51, %f49;
	ld.shared.f32 	%f53, [%r5+60];
	ld.shared.f32 	%f54, [%r8+1920];
	fma.rn.f32 	%f55, %f53, %f54, %f52;
	ld.shared.f32 	%f56, [%r5+64];
	ld.shared.f32 	%f57, [%r8+2048];
	fma.rn.f32 	%f58, %f56, %f57, %f55;
	ld.shared.f32 	%f59, [%r5+68];
	ld.shared.f32 	%f60, [%r8+2176];
	fma.rn.f32 	%f61, %f59, %f60, %f58;
	ld.shared.f32 	%f62, [%r5+72];
	ld.shared.f32 	%f63, [%r8+2304];
	fma.rn.f32 	%f64, %f62, %f63, %f61;
	ld.shared.f32 	%f65, [%r5+76];
	ld.shared.f32 	%f66, [%r8+2432];
	fma.rn.f32 	%f67, %f65, %f66, %f64;
	ld.shared.f32 	%f68, [%r5+80];
	ld.shared.f32 	%f69, [%r8+2560];
	fma.rn.f32 	%f70, %f68, %f69, %f67;
	ld.shared.f32 	%f71, [%r5+84];
	ld.shared.f32 	%f72, [%r8+2688];
	fma.rn.f32 	%f73, %f71, %f72, %f70;
	ld.shared.f32 	%f74, [%r5+88];
	ld.shared.f32 	%f75, [%r8+2816];
	fma.rn.f32 	%f76, %f74, %f75, %f73;
	ld.shared.f32 	%f77, [%r5+92];
	ld.shared.f32 	%f78, [%r8+2944];
	fma.rn.f32 	%f79, %f77, %f78, %f76;
	ld.shared.f32 	%f80, [%r5+96];
	ld.shared.f32 	%f81, [%r8+3072];
	fma.rn.f32 	%f82, %f80, %f81, %f79;
	ld.shared.f32 	%f83, [%r5+100];
	ld.shared.f32 	%f84, [%r8+3200];
	fma.rn.f32 	%f85, %f83, %f84, %f82;
	ld.shared.f32 	%f86, [%r5+104];
	ld.shared.f32 	%f87, [%r8+3328];
	fma.rn.f32 	%f88, %f86, %f87, %f85;
	ld.shared.f32 	%f89, [%r5+108];
	ld.shared.f32 	%f90, [%r8+3456];
	fma.rn.f32 	%f91, %f89, %f90, %f88;
	ld.shared.f32 	%f92, [%r5+112];
	ld.shared.f32 	%f93, [%r8+3584];
	fma.rn.f32 	%f94, %f92, %f93, %f91;
	ld.shared.f32 	%f95, [%r5+116];
	ld.shared.f32 	%f96, [%r8+3712];
	fma.rn.f32 	%f97, %f95, %f96, %f94;
	ld.shared.f32 	%f98, [%r5+120];
	ld.shared.f32 	%f99, [%r8+3840];
	fma.rn.f32 	%f100, %f98, %f99, %f97;
	ld.shared.f32 	%f101, [%r5+124];
	ld.shared.f32 	%f102, [%r8+3968];
	fma.rn.f32 	%f104, %f101, %f102, %f100;
	bar.sync 	0;
	add.s32 	%r32, %r32, 32;
	add.s32 	%r31, %r31, %r10;
	add.s32 	%r30, %r30, 32;
	setp.lt.s32 	%p2, %r32, %r19;
	@%p2 bra 	$L__BB0_2;
$L__BB0_3:
	cvta.to.global.u64 	%rd10, %rd5;
	mad.lo.s32 	%r29, %r18, %r2, %r4;
	mul.wide.s32 	%rd11, %r29, 4;
	add.s64 	%rd12, %rd10, %rd11;
	st.global.f32 	[%rd12], %f104;
	ret;

}
	// .globl	_Z12matMulT0CUDAPfS_S_iii
.visible .entry _Z12matMulT0CUDAPfS_S_iii(
	.param .u64 .ptr .align 1 _Z12matMulT0CUDAPfS_S_iii_param_0,
	.param .u64 .ptr .align 1 _Z12matMulT0CUDAPfS_S_iii_param_1,
	.param .u64 .ptr .align 1 _Z12matMulT0CUDAPfS_S_iii_param_2,
	.param .u32 _Z12matMulT0CUDAPfS_S_iii_param_3,
	.param .u32 _Z12matMulT0CUDAPfS_S_iii_param_4,
	.param .u32 _Z12matMulT0CUDAPfS_S_iii_param_5
)
{
	.reg .pred 	%p<3>;
	.reg .b32 	%r<38>;
	.reg .b32 	%f<105>;
	.reg .b64 	%rd<13>;
	// demoted variable
	.shared .align 4 .b8 _ZZ12matMulT0CUDAPfS_S_iiiE8A_shared[4096];
	// demoted variable
	.shared .align 4 .b8 _ZZ12matMulT0CUDAPfS_S_iiiE8B_shared[4096];
	ld.param.u64 	%rd3, [_Z12matMulT0CUDAPfS_S_iii_param_0];
	ld.param.u64 	%rd4, [_Z12matMulT0CUDAPfS_S_iii_param_1];
	ld.param.u64 	%rd5, [_Z12matMulT0CUDAPfS_S_iii_param_2];
	ld.param.u32 	%r19, [_Z12matMulT0CUDAPfS_S_iii_param_3];
	ld.param.u32 	%r20, [_Z12matMulT0CUDAPfS_S_iii_param_4];
	ld.param.u32 	%r21, [_Z12matMulT0CUDAPfS_S_iii_param_5];
	mov.u32 	%r22, %ctaid.y;
	mov.u32 	%r23, %ntid.y;
	mul.lo.s32 	%r1, %r22, %r23;
	mov.u32 	%r2, %tid.y;
	mov.u32 	%r24, %ctaid.x;
	mov.u32 	%r25, %ntid.x;
	mov.u32 	%r3, %tid.x;
	mad.lo.s32 	%r4, %r24, %r25, %r3;
	setp.lt.s32 	%p1, %r21, 1;
	mov.f32 	%f104, 0f00000000;
	@%p1 bra 	$L__BB1_3;
	shl.b32 	%r27, %r2, 7;
	mov.u32 	%r28, _ZZ12matMulT0CUDAPfS_S_iiiE8A_shared;
	add.s32 	%r29, %r28, %r27;
	shl.b32 	%r30, %r3, 2;
	add.s32 	%r5, %r29, %r30;
	mov.u32 	%r31, _ZZ12matMulT0CUDAPfS_S_iiiE8B_shared;
	add.s32 	%r8, %r31, %r30;
	add.s32 	%r6, %r8, %r27;
	mad.lo.s32 	%r7, %r2, -124, %r29;
	mad.lo.s32 	%r36, %r2, %r20, %r4;
	shl.b32 	%r10, %r20, 5;
	add.s32 	%r32, %r3, %r1;
	mad.lo.s32 	%r35, %r2, %r19, %r32;
	shl.b32 	%r12, %r19, 5;
	cvta.to.global.u64 	%rd1, %rd3;
	cvta.to.global.u64 	%rd2, %rd4;
	mov.f32 	%f104, 0f00000000;
	mov.b32 	%r37, 0;
$L__BB1_2:
	mul.wide.u32 	%rd6, %r35, 4;
	add.s64 	%rd7, %rd1, %rd6;
	ld.global.f32 	%f6, [%rd7];
	st.shared.f32 	[%r5], %f6;
	mul.wide.u32 	%rd8, %r36, 4;
	add.s64 	%rd9, %rd2, %rd8;
	ld.global.f32 	%f7, [%rd9];
	st.shared.f32 	[%r6], %f7;
	bar.sync 	0;
	ld.shared.f32 	%f8, [%r7];
	ld.shared.f32 	%f9, [%r8];
	fma.rn.f32 	%f10, %f8, %f9, %f104;
	ld.shared.f32 	%f11, [%r7+128];
	ld.shared.f32 	%f12, [%r8+128];
	fma.rn.f32 	%f13, %f11, %f12, %f10;
	ld.shared.f32 	%f14, [%r7+256];
	ld.shared.f32 	%f15, [%r8+256];
	fma.rn.f32 	%f16, %f14, %f15, %f13;
	ld.shared.f32 	%f17, [%r7+384];
	ld.shared.f32 	%f18, [%r8+384];
	fma.rn.f32 	%f19, %f17, %f18, %f16;
	ld.shared.f32 	%f20, [%r7+512];
	ld.shared.f32 	%f21, [%r8+512];
	fma.rn.f32 	%f22, %f20, %f21, %f19;
	ld.shared.f32 	%f23, [%r7+640];
	ld.shared.f32 	%f24, [%r8+640];
	fma.rn.f32 	%f25, %f23, %f24, %f22;
	ld.shared.f32 	%f26, [%r7+768];
	ld.shared.f32 	%f27, [%r8+768];
	fma.rn.f32 	%f28, %f26, %f27, %f25;
	ld.shared.f32 	%f29, [%r7+896];
	ld.shared.f32 	%f30, [%r8+896];
	fma.rn.f32 	%f31, %f29, %f30, %f28;
	ld.shared.f32 	%f32, [%r7+1024];
	ld.shared.f32 	%f33, [%r8+1024];
	fma.rn.f32 	%f34, %f32, %f33, %f31;
	ld.shared.f32 	%f35, [%r7+1152];
	ld.shared.f32 	%f36, [%r8+1152];
	fma.rn.f32 	%f37, %f35, %f36, %f34;
	ld.shared.f32 	%f38, [%r7+1280];
	ld.shared.f32 	%f39, [%r8+1280];
	fma.rn.f32 	%f40, %f38, %f39, %f37;
	ld.shared.f32 	%f41, [%r7+1408];
	ld.shared.f32 	%f42, [%r8+1408];
	fma.rn.f32 	%f43, %f41, %f42, %f40;
	ld.shared.f32 	%f44, [%r7+1536];
	ld.shared.f32 	%f45, [%r8+1536];
	fma.rn.f32 	%f46, %f44, %f45, %f43;
	ld.shared.f32 	%f47, [%r7+1664];
	ld.shared.f32 	%f48, [%r8+1664];
	fma.rn.f32 	%f49, %f47, %f48, %f46;
	ld.shared.f32 	%f50, [%r7+1792];
	ld.shared.f32 	%f51, [%r8+1792];
	fma.rn.f32 	%f52, %f50, %f51, %f49;
	ld.shared.f32 	%f53, [%r7+1920];
	ld.shared.f32 	%f54, [%r8+1920];
	fma.rn.f32 	%f55, %f53, %f54, %f52;
	ld.shared.f32 	%f56, [%r7+2048];
	ld.shared.f32 	%f57, [%r8+2048];
	fma.rn.f32 	%f58, %f56, %f57, %f55;
	ld.shared.f32 	%f59, [%r7+2176];
	ld.shared.f32 	%f60, [%r8+2176];
	fma.rn.f32 	%f61, %f59, %f60, %f58;
	ld.shared.f32 	%f62, [%r7+2304];
	ld.shared.f32 	%f63, [%r8+2304];
	fma.rn.f32 	%f64, %f62, %f63, %f61;
	ld.shared.f32 	%f65, [%r7+2432];
	ld.shared.f32 	%f66, [%r8+2432];
	fma.rn.f32 	%f67, %f65, %f66, %f64;
	ld.shared.f32 	%f68, [%r7+2560];
	ld.shared.f32 	%f69, [%r8+2560];
	fma.rn.f32 	%f70, %f68, %f69, %f67;
	ld.shared.f32 	%f71, [%r7+2688];
	ld.shared.f32 	%f72, [%r8+2688];
	fma.rn.f32 	%f73, %f71, %f72, %f70;
	ld.shared.f32 	%f74, [%r7+2816];
	ld.shared.f32 	%f75, [%r8+2816];
	fma.rn.f32 	%f76, %f74, %f75, %f73;
	ld.shared.f32 	%f77, [%r7+2944];
	ld.shared.f32 	%f78, [%r8+2944];
	fma.rn.f32 	%f79, %f77, %f78, %f76;
	ld.shared.f32 	%f80, [%r7+3072];
	ld.shared.f32 	%f81, [%r8+3072];
	fma.rn.f32 	%f82, %f80, %f81, %f79;
	ld.shared.f32 	%f83, [%r7+3200];
	ld.shared.f32 	%f84, [%r8+3200];
	fma.rn.f32 	%f85, %f83, %f84, %f82;
	ld.shared.f32 	%f86, [%r7+3328];
	ld.shared.f32 	%f87, [%r8+3328];
	fma.rn.f32 	%f88, %f86, %f87, %f85;
	ld.shared.f32 	%f89, [%r7+3456];
	ld.shared.f32 	%f90, [%r8+3456];
	fma.rn.f32 	%f91, %f89, %f90, %f88;
	ld.shared.f32 	%f92, [%r7+3584];
	ld.shared.f32 	%f93, [%r8+3584];
	fma.rn.f32 	%f94, %f92, %f93, %f91;
	ld.shared.f32 	%f95, [%r7+3712];
	ld.shared.f32 	%f96, [%r8+3712];
	fma.rn.f32 	%f97, %f95, %f96, %f94;
	ld.shared.f32 	%f98, [%r7+3840];
	ld.shared.f32 	%f99, [%r8+3840];
	fma.rn.f32 	%f100, %f98, %f99, %f97;
	ld.shared.f32 	%f101, [%r7+3968];
	ld.shared.f32 	%f102, [%r8+3968];
	fma.rn.f32 	%f104, %f101, %f102, %f100;
	bar.sync 	0;
	add.s32 	%r37, %r37, 32;
	add.s32 	%r36, %r36, %r10;
	add.s32 	%r35, %r35, %r12;
	setp.lt.s32 	%p2, %r37, %r21;
	@%p2 bra 	$L__BB1_2;
$L__BB1_3:
	cvta.to.global.u64 	%rd10, %rd5;
	add.s32 	%r33, %r1, %r2;
	mad.lo.s32 	%r34, %r20, %r33, %r4;
	mul.wide.s32 	%rd11, %r34, 4;
	add.s64 	%rd12, %rd10, %rd11;
	st.global.f32 	[%rd12], %f104;
	ret;

}
	// .globl	_Z12matMulT1CUDAPfS_S_iii
.visible .entry _Z12matMulT1CUDAPfS_S_iii(
	.param .u64 .ptr .align 1 _Z12matMulT1CUDAPfS_S_iii_param_0,
	.param .u64 .ptr .align 1 _Z12matMulT1CUDAPfS_S_iii_param_1,
	.param .u64 .ptr .align 1 _Z12matMulT1CUDAPfS_S_iii_param_2,
	.param .u32 _Z12matMulT1CUDAPfS_S_iii_param_3,
	.param .u32 _Z12matMulT1CUDAPfS_S_iii_param_4,
	.param .u32 _Z12matMulT1CUDAPfS_S_iii_param_5
)
{
	.reg .pred 	%p<3>;
	.reg .b32 	%r<37>;
	.reg .b32 	%f<105>;
	.reg .b64 	%rd<13>;
	// demoted variable
	.shared .align 4 .b8 _ZZ12matMulT1CUDAPfS_S_iiiE8A_shared[4096];
	// demoted variable
	.shared .align 4 .b8 _ZZ12matMulT1CUDAPfS_S_iiiE8B_shared[4096];
	ld.param.u64 	%rd3, [_Z12matMulT1CUDAPfS_S_iii_param_0];
	ld.param.u64 	%rd4, [_Z12matMulT1CUDAPfS_S_iii_param_1];
	ld.param.u64 	%rd5, [_Z12matMulT1CUDAPfS_S_iii_param_2];
	ld.param.u32 	%r17, [_Z12matMulT1CUDAPfS_S_iii_param_4];
	ld.param.u32 	%r18, [_Z12matMulT1CUDAPfS_S_iii_param_5];
	mov.u32 	%r19, %ctaid.y;
	mov.u32 	%r20, %ntid.y;
	mov.u32 	%r1, %tid.y;
	mad.lo.s32 	%r2, %r19, %r20, %r1;
	mov.u32 	%r21, %ctaid.x;
	mov.u32 	%r22, %ntid.x;
	mul.lo.s32 	%r3, %r21, %r22;
	mov.u32 	%r4, %tid.x;
	setp.lt.s32 	%p1, %r18, 1;
	mov.f32 	%f104, 0f00000000;
	@%p1 bra 	$L__BB2_3;
	shl.b32 	%r24, %r1, 7;
	mov.u32 	%r25, _ZZ12matMulT1CUDAPfS_S_iiiE8A_shared;
	add.s32 	%r5, %r25, %r24;
	shl.b32 	%r26, %r4, 2;
	add.s32 	%r6, %r5, %r26;
	add.s32 	%r27, %r3, %r1;
	shl.b32 	%r28, %r4, 7;
	mov.u32 	%r29, _ZZ12matMulT1CUDAPfS_S_iiiE8B_shared;
	add.s32 	%r30, %r29, %r28;
	shl.b32 	%r31, %r1, 2;
	add.s32 	%r7, %r30, %r31;
	mad.lo.s32 	%r8, %r4, -124, %r30;
	mad.lo.s32 	%r35, %r18, %r2, %r4;
	mad.lo.s32 	%r34, %r18, %r27, %r4;
	cvta.to.global.u64 	%rd1, %rd3;
	cvta.to.global.u64 	%rd2, %rd4;
	mov.f32 	%f104, 0f00000000;
	mov.b32 	%r36, 0;
$L__BB2_2:
	mul.wide.u32 	%rd6, %r35, 4;
	add.s64 	%rd7, %rd1, %rd6;
	ld.global.f32 	%f6, [%rd7];
	st.shared.f32 	[%r6], %f6;
	mul.wide.u32 	%rd8, %r34, 4;
	add.s64 	%rd9, %rd2, %rd8;
	ld.global.f32 	%f7, [%rd9];
	st.shared.f32 	[%r7], %f7;
	bar.sync 	0;
	ld.shared.f32 	%f8, [%r5];
	ld.shared.f32 	%f9, [%r8];
	fma.rn.f32 	%f10, %f8, %f9, %f104;
	ld.shared.f32 	%f11, [%r5+4];
	ld.shared.f32 	%f12, [%r8+128];
	fma.rn.f32 	%f13, %f11, %f12, %f10;
	ld.shared.f32 	%f14, [%r5+8];
	ld.shared.f32 	%f15, [%r8+256];
	fma.rn.f32 	%f16, %f14, %f15, %f13;
	ld.shared.f32 	%f17, [%r5+12];
	ld.shared.f32 	%f18, [%r8+384];
	fma.rn.f32 	%f19, %f17, %f18, %f16;
	ld.shared.f32 	%f20, [%r5+16];
	ld.shared.f32 	%f21, [%r8+512];
	fma.rn.f32 	%f22, %f20, %f21, %f19;
	ld.shared.f32 	%f23, [%r5+20];
	ld.shared.f32 	%f24, [%r8+640];
	fma.rn.f32 	%f25, %f23, %f24, %f22;
	ld.shared.f32 	%f26, [%r5+24];
	ld.shared.f32 	%f27, [%r8+768];
	fma.rn.f32 	%f28, %f26, %f27, %f25;
	ld.shared.f32 	%f29, [%r5+28];
	ld.shared.f32 	%f30, [%r8+896];
	fma.rn.f32 	%f31, %f29, %f30, %f28;
	ld.shared.f32 	%f32, [%r5+32];
	ld.shared.f32 	%f33, [%r8+1024];
	fma.rn.f32 	%f34, %f32, %f33, %f31;
	ld.shared.f32 	%f35, [%r5+36];
	ld.shared.f32 	%f36, [%r8+1152];
	fma.rn.f32 	%f37, %f35, %f36, %f34;
	ld.shared.f32 	%f38, [%r5+40];
	ld.shared.f32 	%f39, [%r8+1280];
	fma.rn.f32 	%f40, %f38, %f39, %f37;
	ld.shared.f32 	%f41, [%r5+44];
	ld.shared.f32 	%f42, [%r8+1408];
	fma.rn.f32 	%f43, %f41, %f42, %f40;
	ld.shared.f32 	%f44, [%r5+48];
	ld.shared.f32 	%f45, [%r8+1536];
	fma.rn.f32 	%f46, %f44, %f45, %f43;
	ld.shared.f32 	%f47, [%r5+52];
	ld.shared.f32 	%f48, [%r8+1664];
	fma.rn.f32 	%f49, %f47, %f48, %f46;
	ld.shared.f32 	%f50, [%r5+56];
	ld.shared.f32 	%f51, [%r8+1792];
	fma.rn.f32 	%f52, %f50, %f51, %f49;
	ld.shared.f32 	%f53, [%r5+60];
	ld.shared.f32 	%f54, [%r8+1920];
	fma.rn.f32 	%f55, %f53, %f54, %f52;
	ld.shared.f32 	%f56, [%r5+64];
	ld.shared.f32 	%f57, [%r8+2048];
	fma.rn.f32 	%f58, %f56, %f57, %f55;
	ld.shared.f32 	%f59, [%r5+68];
	ld.shared.f32 	%f60, [%r8+2176];
	fma.rn.f32 	%f61, %f59, %f60, %f58;
	ld.shared.f32 	%f62, [%r5+72];
	ld.shared.f32 	%f63, [%r8+2304];
	fma.rn.f32 	%f64, %f62, %f63, %f61;
	ld.shared.f32 	%f65, [%r5+76];
	ld.shared.f32 	%f66, [%r8+2432];
	fma.rn.f32 	%f67, %f65, %f66, %f64;
	ld.shared.f32 	%f68, [%r5+80];
	ld.shared.f32 	%f69, [%r8+2560];
	fma.rn.f32 	%f70, %f68, %f69, %f67;
	ld.shared.f32 	%f71, [%r5+84];
	ld.shared.f32 	%f72, [%r8+2688];
	fma.rn.f32 	%f73, %f71, %f72, %f70;
	ld.shared.f32 	%f74, [%r5+88];
	ld.shared.f32 	%f75, [%r8+2816];
	fma.rn.f32 	%f76, %f74, %f75, %f73;
	ld.shared.f32 	%f77, [%r5+92];
	ld.shared.f32 	%f78, [%r8+2944];
	fma.rn.f32 	%f79, %f77, %f78, %f76;
	ld.shared.f32 	%f80, [%r5+96];
	ld.shared.f32 	%f81, [%r8+3072];
	fma.rn.f32 	%f82, %f80, %f81, %f79;
	ld.shared.f32 	%f83, [%r5+100];
	ld.shared.f32 	%f84, [%r8+3200];
	fma.rn.f32 	%f85, %f83, %f84, %f82;
	ld.shared.f32 	%f86, [%r5+104];
	ld.shared.f32 	%f87, [%r8+3328];
	fma.rn.f32 	%f88, %f86, %f87, %f85;
	ld.shared.f32 	%f89, [%r5+108];
	ld.shared.f32 	%f90, [%r8+3456];
	fma.rn.f32 	%f91, %f89, %f90, %f88;
	ld.shared.f32 	%f92, [%r5+112];
	ld.shared.f32 	%f93, [%r8+3584];
	fma.rn.f32 	%f94, %f92, %f93, %f91;
	ld.shared.f32 	%f95, [%r5+116];
	ld.shared.f32 	%f96, [%r8+3712];
	fma.rn.f32 	%f97, %f95, %f96, %f94;
	ld.shared.f32 	%f98, [%r5+120];
	ld.shared.f32 	%f99, [%r8+3840];
	fma.rn.f32 	%f100, %f98, %f99, %f97;
	ld.shared.f32 	%f101, [%r5+124];
	ld.shared.f32 	%f102, [%r8+3968];
	fma.rn.f32 	%f104, %f101, %f102, %f100;
	bar.sync 	0;
	add.s32 	%r36, %r36, 32;
	add.s32 	%r35, %r35, 32;
	add.s32 	%r34, %r34, 32;
	setp.lt.s32 	%p2, %r36, %r18;
	@%p2 bra 	$L__BB2_2;
$L__BB2_3:
	cvta.to.global.u64 	%rd10, %rd5;
	add.s32 	%r32, %r3, %r4;
	mad.lo.s32 	%r33, %r17, %r2, %r32;
	mul.wide.s32 	%rd11, %r33, 4;
	add.s64 	%rd12, %rd10, %rd11;
	st.global.f32 	[%rd12], %f104;
	ret;

}


// ===== COMPILED SASS (sm_100) =====

	.target	sm_100

	.elftype	@"ET_EXEC"


//--------------------- .note.nv.tkinfo           --------------------------
	.section	.note.nv.tkinfo,"",@"SHT_NOTE"
	.sectionflags	@"SHF_NOTE_NV_TKINFO"
	.tkinfo
        /*0018*/ 	.word	0x00000002
        /*0030*/ 	.string	""
        /*0030*/ 	.string	"ptxas"
        /*0030*/ 	.string	"Cuda compilation tools, release 13.0, V13.0.88"
        /*0030*/ 	.string	"Build cuda_13.0.r13.0/compiler.36424714_0"
        /*0030*/ 	.string	"-arch sm_100 -m 64 "



//--------------------- .note.nv.cuinfo           --------------------------
	.section	.note.nv.cuinfo,"",@"SHT_NOTE"
	.sectionflags	@"SHF_NOTE_NV_CUINFO"
        /*0018*/ 	.short	0x0002
        /*001a*/ 	.short	0x0064
        /*001c*/ 	.short	0x0082
	.zero		2


//--------------------- .nv.info                  --------------------------
	.section	.nv.info,"",@"SHT_CUDA_INFO"
	.align	4


	//----- nvinfo : EIATTR_REGCOUNT
	.align		4
        /*0000*/ 	.byte	0x04, 0x2f
        /*0002*/ 	.short	(.L_1 - .L_0)
	.align		4
.L_0:
        /*0004*/ 	.word	index@(_Z10matMulCUDAPfS_S_iii)
        /*0008*/ 	.word	0x00000020


	//----- nvinfo : EIATTR_FRAME_SIZE
	.align		4
.L_1:
        /*000c*/ 	.byte	0x04, 0x11
        /*000e*/ 	.short	(.L_3 - .L_2)
	.align		4
.L_2:
        /*0010*/ 	.word	index@(_Z10matMulCUDAPfS_S_iii)
        /*0014*/ 	.word	0x00000000


	//----- nvinfo : EIATTR_REGCOUNT
	.align		4
.L_3:
        /*0018*/ 	.byte	0x04, 0x2f
        /*001a*/ 	.short	(.L_5 - .L_4)
	.align		4
.L_4:
        /*001c*/ 	.word	index@(_Z12matMulT0CUDAPfS_S_iii)
        /*0020*/ 	.word	0x00000020


	//----- nvinfo : EIATTR_FRAME_SIZE
	.align		4
.L_5:
        /*0024*/ 	.byte	0x04, 0x11
        /*0026*/ 	.short	(.L_7 - .L_6)
	.align		4
.L_6:
        /*0028*/ 	.word	index@(_Z12matMulT0CUDAPfS_S_iii)
        /*002c*/ 	.word	0x00000000


	//----- nvinfo : EIATTR_REGCOUNT
	.align		4
.L_7:
        /*0030*/ 	.byte	0x04, 0x2f
        /*0032*/ 	.short	(.L_9 - .L_8)
	.align		4
.L_8:
        /*0034*/ 	.word	index@(_Z12matMulT1CUDAPfS_S_iii)
        /*0038*/ 	.word	0x00000020


	//----- nvinfo : EIATTR_FRAME_SIZE
	.align		4
.L_9:
        /*003c*/ 	.byte	0x04, 0x11
        /*003e*/ 	.short	(.L_11 - .L_10)
	.align		4
.L_10:
        /*0040*/ 	.word	index@(_Z12matMulT1CUDAPfS_S_iii)
        /*0044*/ 	.word	0x00000000


	//----- nvinfo : EIATTR_MIN_STACK_SIZE
	.align		4
.L_11:
        /*0048*/ 	.byte	0x04, 0x12
        /*004a*/ 	.short	(.L_13 - .L_12)
	.align		4
.L_12:
        /*004c*/ 	.word	index@(_Z12matMulT1CUDAPfS_S_iii)
        /*0050*/ 	.word	0x00000000


	//----- nvinfo : EIATTR_MIN_STACK_SIZE
	.align		4
.L_13:
        /*0054*/ 	.byte	0x04, 0x12
        /*0056*/ 	.short	(.L_15 - .L_14)
	.align		4
.L_14:
        /*0058*/ 	.word	index@(_Z12matMulT0CUDAPfS_S_iii)
        /*005c*/ 	.word	0x00000000


	//----- nvinfo : EIATTR_MIN_STACK_SIZE
	.align		4
.L_15:
        /*0060*/ 	.byte	0x04, 0x12
        /*0062*/ 	.short	(.L_17 - .L_16)
	.align		4
.L_16:
        /*0064*/ 	.word	index@(_Z10matMulCUDAPfS_S_iii)
        /*0068*/ 	.word	0x00000000
.L_17:


//--------------------- .nv.compat                --------------------------
	.section	.nv.compat,"",@"SHT_CUDA_COMPAT_INFO"
	.align	4
        /*0000*/ 	.byte	0x02, 0x09, 0x00, 0x00, 0x02, 0x02, 0x01, 0x00, 0x02, 0x05, 0x05, 0x00, 0x03, 0x07, 0x01, 0x01
        /*0010*/ 	.byte	0x02, 0x03, 0x00, 0x00, 0x02, 0x06, 0x01, 0x00, 0x04, 0x0b, 0x08, 0x00, 0x09, 0x00, 0x00, 0x00
        /*0020*/ 	.byte	0x00, 0x00, 0x00, 0x00


//--------------------- .nv.info._Z12matMulT1CUDAPfS_S_iii --------------------------
	.section	.nv.info._Z12matMulT1CUDAPfS_S_iii,"",@"SHT_CUDA_INFO"
	.sectionflags	@""
	.align	4


	//----- nvinfo : EIATTR_CUDA_API_VERSION
	.align		4
        /*0000*/ 	.byte	0x04, 0x37
        /*0002*/ 	.short	(.L_19 - .L_18)
.L_18:
        /*0004*/ 	.word	0x00000082


	//----- nvinfo : EIATTR_KPARAM_INFO
	.align		4
.L_19:
        /*0008*/ 	.byte	0x04, 0x17
        /*000a*/ 	.short	(.L_21 - .L_20)
.L_20:
        /*000c*/ 	.word	0x00000000
        /*0010*/ 	.short	0x0005
        /*0012*/ 	.short	0x0020
        /*0014*/ 	.byte	0x00, 0xf0, 0x11, 0x00


	//----- nvinfo : EIATTR_KPARAM_INFO
	.align		4
.L_21:
        /*0018*/ 	.byte	0x04, 0x17
        /*001a*/ 	.short	(.L_23 - .L_22)
.L_22:
        /*001c*/ 	.word	0x00000000
        /*0020*/ 	.short	0x0004
        /*0022*/ 	.short	0x001c
        /*0024*/ 	.byte	0x00, 0xf0, 0x11, 0x00


	//----- nvinfo : EIATTR_KPARAM_INFO
	.align		4
.L_23:
        /*0028*/ 	.byte	0x04, 0x17
        /*002a*/ 	.short	(.L_25 - .L_24)
.L_24:
        /*002c*/ 	.word	0x00000000
        /*0030*/ 	.short	0x0003
        /*0032*/ 	.short	0x0018
        /*0034*/ 	.byte	0x00, 0xf0, 0x11, 0x00


	//----- nvinfo : EIATTR_KPARAM_INFO
	.align		4
.L_25:
        /*0038*/ 	.byte	0x04, 0x17
        /*003a*/ 	.short	(.L_27 - .L_26)
.L_26:
        /*003c*/ 	.word	0x00000000
        /*0040*/ 	.short	0x0002
        /*0042*/ 	.short	0x0010
        /*0044*/ 	.byte	0x00, 0xf5, 0x21, 0x00


	//----- nvinfo : EIATTR_KPARAM_INFO
	.align		4
.L_27:
        /*0048*/ 	.byte	0x04, 0x17
        /*004a*/ 	.short	(.L_29 - .L_28)
.L_28:
        /*004c*/ 	.word	0x00000000
        /*0050*/ 	.short	0x0001
        /*0052*/ 	.short	0x0008
        /*0054*/ 	.byte	0x00, 0xf5, 0x21, 0x00


	//----- nvinfo : EIATTR_KPARAM_INFO
	.align		4
.L_29:
        /*0058*/ 	.byte	0x04, 0x17
        /*005a*/ 	.short	(.L_31 - .L_30)
.L_30:
        /*005c*/ 	.word	0x00000000
        /*0060*/ 	.short	0x0000
        /*0062*/ 	.short	0x0000
        /*0064*/ 	.byte	0x00, 0xf5, 0x21, 0x00


	//----- nvinfo : EIATTR_SPARSE_MMA_MASK
	.align		4
.L_31:
        /*0068*/ 	.byte	0x03, 0x50
        /*006a*/ 	.short	0x0000


	//----- nvinfo : EIATTR_MAXREG_COUNT
	.align		4
        /*006c*/ 	.byte	0x03, 0x1b
        /*006e*/ 	.short	0x00ff


	//----- nvinfo : EIATTR_NUM_BARRIERS
	.align		4
        /*0070*/ 	.byte	0x02, 0x4c
        /*0072*/ 	.byte	0x01
	.zero		1


	//----- nvinfo : EIATTR_MERCURY_ISA_VERSION
	.align		4
        /*0074*/ 	.byte	0x03, 0x5f
        /*0076*/ 	.short	0x0101


	//----- nvinfo : EIATTR_VRC_CTA_INIT_COUNT
	.align		4
        /*0078*/ 	.byte	0x02, 0x4a
	.zero		1
	.zero		1


	//----- nvinfo : EIATTR_EXIT_INSTR_OFFSETS
	.align		4
        /*007c*/ 	.byte	0x04, 0x1c
        /*007e*/ 	.short	(.L_33 - .L_32)


	//   ....[0]....
.L_32:
        /*0080*/ 	.word	0x000007a0


	//----- nvinfo : EIATTR_CBANK_PARAM_SIZE
	.align		4
.L_33:
        /*0084*/ 	.byte	0x03, 0x19
        /*0086*/ 	.short	0x0024


	//----- nvinfo : EIATTR_PARAM_CBANK
	.align		4
        /*0088*/ 	.byte	0x04, 0x0a
        /*008a*/ 	.short	(.L_35 - .L_34)
	.align		4
.L_34:
        /*008c*/ 	.word	index@(.nv.constant0._Z12matMulT1CUDAPfS_S_iii)
        /*0090*/ 	.short	0x0380
        /*0092*/ 	.short	0x0024


	//----- nvinfo : EIATTR_SW_WAR
	.align		4
.L_35:
        /*0094*/ 	.byte	0x04, 0x36
        /*0096*/ 	.short	(.L_37 - .L_36)
.L_36:
        /*0098*/ 	.word	0x00000008
.L_37:


//--------------------- .nv.info._Z12matMulT0CUDAPfS_S_iii --------------------------
	.section	.nv.info._Z12matMulT0CUDAPfS_S_iii,"",@"SHT_CUDA_INFO"
	.sectionflags	@""
	.align	4


	//----- nvinfo : EIATTR_CUDA_API_VERSION
	.align		4
        /*0000*/ 	.byte	0x04, 0x37
        /*0002*/ 	.short	(.L_39 - .L_38)
.L_38:
        /*0004*/ 	.word	0x00000082


	//----- nvinfo : EIATTR_KPARAM_INFO
	.align		4
.L_39:
        /*0008*/ 	.byte	0x04, 0x17
        /*000a*/ 	.short	(.L_41 - .L_40)
.L_40:
        /*000c*/ 	.word	0x00000000
        /*0010*/ 	.short	0x0005
        /*0012*/ 	.short	0x0020
        /*0014*/ 	.byte	0x00, 0xf0, 0x11, 0x00


	//----- nvinfo : EIATTR_KPARAM_INFO
	.align		4
.L_41:
        /*0018*/ 	.byte	0x04, 0x17
        /*001a*/ 	.short	(.L_43 - .L_42)
.L_42:
        /*001c*/ 	.word	0x00000000
        /*0020*/ 	.short	0x0004
        /*0022*/ 	.short	0x001c
        /*0024*/ 	.byte	0x00, 0xf0, 0x11, 0x00


	//----- nvinfo : EIATTR_KPARAM_INFO
	.align		4
.L_43:
        /*0028*/ 	.byte	0x04, 0x17
        /*002a*/ 	.short	(.L_45 - .L_44)
.L_44:
        /*002c*/ 	.word	0x00000000
        /*0030*/ 	.short	0x0003
        /*0032*/ 	.short	0x0018
        /*0034*/ 	.byte	0x00, 0xf0, 0x11, 0x00


	//----- nvinfo : EIATTR_KPARAM_INFO
	.align		4
.L_45:
        /*0038*/ 	.byte	0x04, 0x17
        /*003a*/ 	.short	(.L_47 - .L_46)
.L_46:
        /*003c*/ 	.word	0x00000000
        /*0040*/ 	.short	0x0002
        /*0042*/ 	.short	0x0010
        /*0044*/ 	.byte	0x00, 0xf5, 0x21, 0x00


	//----- nvinfo : EIATTR_KPARAM_INFO
	.align		4
.L_47:
        /*0048*/ 	.byte	0x04, 0x17
        /*004a*/ 	.short	(.L_49 - .L_48)
.L_48:
        /*004c*/ 	.word	0x00000000
        /*0050*/ 	.short	0x0001
        /*0052*/ 	.short	0x0008
        /*0054*/ 	.byte	0x00, 0xf5, 0x21, 0x00


	//----- nvinfo : EIATTR_KPARAM_INFO
	.align		4
.L_49:
        /*0058*/ 	.byte	0x04, 0x17
        /*005a*/ 	.short	(.L_51 - .L_50)
.L_50:
        /*005c*/ 	.word	0x00000000
        /*0060*/ 	.short	0x0000
        /*0062*/ 	.short	0x0000
        /*0064*/ 	.byte	0x00, 0xf5, 0x21, 0x00


	//----- nvinfo : EIATTR_SPARSE_MMA_MASK
	.align		4
.L_51:
        /*0068*/ 	.byte	0x03, 0x50
        /*006a*/ 	.short	0x0000


	//----- nvinfo : EIATTR_MAXREG_COUNT
	.align		4
        /*006c*/ 	.byte	0x03, 0x1b
        /*006e*/ 	.short	0x00ff


	//----- nvinfo : EIATTR_NUM_BARRIERS
	.align		4
        /*0070*/ 	.byte	0x02, 0x4c
        /*0072*/ 	.byte	0x01
	.zero		1


	//----- nvinfo : EIATTR_MERCURY_ISA_VERSION
	.align		4
        /*0074*/ 	.byte	0x03, 0x5f
        /*0076*/ 	.short	0x0101


	//----- nvinfo : EIATTR_VRC_CTA_INIT_COUNT
	.align		4
        /*0078*/ 	.byte	0x02, 0x4a
	.zero		1
	.zero		1


	//----- nvinfo : EIATTR_EXIT_INSTR_OFFSETS
	.align		4
        /*007c*/ 	.byte	0x04, 0x1c
        /*007e*/ 	.short	(.L_53 - .L_52)


	//   ....[0]....
.L_52:
        /*0080*/ 	.word	0x00000930


	//----- nvinfo : EIATTR_CBANK_PARAM_SIZE
	.align		4
.L_53:
        /*0084*/ 	.byte	0x03, 0x19
        /*0086*/ 	.short	0x0024


	//----- nvinfo : EIATTR_PARAM_CBANK
	.align		4
        /*0088*/ 	.byte	0x04, 0x0a
        /*008a*/ 	.short	(.L_55 - .L_54)
	.align		4
.L_54:
        /*008c*/ 	.word	index@(.nv.constant0._Z12matMulT0CUDAPfS_S_iii)
        /*0090*/ 	.short	0x0380
        /*0092*/ 	.short	0x0024


	//----- nvinfo : EIATTR_SW_WAR
	.align		4
.L_55:
        /*0094*/ 	.byte	0x04, 0x36
        /*0096*/ 	.short	(.L_57 - .L_56)
.L_56:
        /*0098*/ 	.word	0x00000008
.L_57:


//--------------------- .nv.info._Z10matMulCUDAPfS_S_iii --------------------------
	.section	.nv.info._Z10matMulCUDAPfS_S_iii,"",@"SHT_CUDA_INFO"
	.sectionflags	@""
	.align	4


	//----- nvinfo : EIATTR_CUDA_API_VERSION
	.align		4
        /*0000*/ 	.byte	0x04, 0x37
        /*0002*/ 	.short	(.L_59 - .L_58)
.L_58:
        /*0004*/ 	.word	0x00000082


	//----- nvinfo : EIATTR_KPARAM_INFO
	.align		4
.L_59:
        /*0008*/ 	.byte	0x04, 0x17
        /*000a*/ 	.short	(.L_61 - .L_60)
.L_60:
        /*000c*/ 	.word	0x00000000
        /*0010*/ 	.short	0x0005
        /*0012*/ 	.short	0x0020
        /*0014*/ 	.byte	0x00, 0xf0, 0x11, 0x00


	//----- nvinfo : EIATTR_KPARAM_INFO
	.align		4
.L_61:
        /*0018*/ 	.byte	0x04, 0x17
        /*001a*/ 	.short	(.L_63 - .L_62)
.L_62:
        /*001c*/ 	.word	0x00000000
        /*0020*/ 	.short	0x0004
        /*0022*/ 	.short	0x001c
        /*0024*/ 	.byte	0x00, 0xf0, 0x11, 0x00


	//----- nvinfo : EIATTR_KPARAM_INFO
	.align		4
.L_63:
        /*0028*/ 	.byte	0x04, 0x17
        /*002a*/ 	.short	(.L_65 - .L_64)
.L_64:
        /*002c*/ 	.word	0x00000000
        /*0030*/ 	.short	0x0003
        /*0032*/ 	.short	0x0018
        /*0034*/ 	.byte	0x00, 0xf0, 0x11, 0x00


	//----- nvinfo : EIATTR_KPARAM_INFO
	.align		4
.L_65:
        /*0038*/ 	.byte	0x04, 0x17
        /*003a*/ 	.short	(.L_67 - .L_66)
.L_66:
        /*003c*/ 	.word	0x00000000
        /*0040*/ 	.short	0x0002
        /*0042*/ 	.short	0x0010
        /*0044*/ 	.byte	0x00, 0xf5, 0x21, 0x00


	//----- nvinfo : EIATTR_KPARAM_INFO
	.align		4
.L_67:
        /*0048*/ 	.byte	0x04, 0x17
        /*004a*/ 	.short	(.L_69 - .L_68)
.L_68:
        /*004c*/ 	.word	0x00000000
        /*0050*/ 	.short	0x0001
        /*0052*/ 	.short	0x0008
        /*0054*/ 	.byte	0x00, 0xf5, 0x21, 0x00


	//----- nvinfo : EIATTR_KPARAM_INFO
	.align		4
.L_69:
        /*0058*/ 	.byte	0x04, 0x17
        /*005a*/ 	.short	(.L_71 - .L_70)
.L_70:
        /*005c*/ 	.word	0x00000000
        /*0060*/ 	.short	0x0000
        /*0062*/ 	.short	0x0000
        /*0064*/ 	.byte	0x00, 0xf5, 0x21, 0x00


	//----- nvinfo : EIATTR_SPARSE_MMA_MASK
	.align		4
.L_71:
        /*0068*/ 	.byte	0x03, 0x50
        /*006a*/ 	.short	0x0000


	//----- nvinfo : EIATTR_MAXREG_COUNT
	.align		4
        /*006c*/ 	.byte	0x03, 0x1b
        /*006e*/ 	.short	0x00ff


	//----- nvinfo : EIATTR_NUM_BARRIERS
	.align		4
        /*0070*/ 	.byte	0x02, 0x4c
        /*0072*/ 	.byte	0x01
	.zero		1


	//----- nvinfo : EIATTR_MERCURY_ISA_VERSION
	.align		4
        /*0074*/ 	.byte	0x03, 0x5f
        /*0076*/ 	.short	0x0101


	//----- nvinfo : EIATTR_VRC_CTA_INIT_COUNT
	.align		4
        /*0078*/ 	.byte	0x02, 0x4a
	.zero		1
	.zero		1


	//----- nvinfo : EIATTR_EXIT_INSTR_OFFSETS
	.align		4
        /*007c*/ 	.byte	0x04, 0x1c
        /*007e*/ 	.short	(.L_73 - .L_72)


	//   ....[0]....
.L_72:
        /*0080*/ 	.word	0x00000780


	//----- nvinfo : EIATTR_CBANK_PARAM_SIZE
	.align		4
.L_73:
        /*0084*/ 	.byte	0x03, 0x19
        /*0086*/ 	.short	0x0024


	//----- nvinfo : EIATTR_PARAM_CBANK
	.align		4
        /*0088*/ 	.byte	0x04, 0x0a
        /*008a*/ 	.short	(.L_75 - .L_74)
	.align		4
.L_74:
        /*008c*/ 	.word	index@(.nv.constant0._Z10matMulCUDAPfS_S_iii)
        /*0090*/ 	.short	0x0380
        /*0092*/ 	.short	0x0024


	//----- nvinfo : EIATTR_SW_WAR
	.align		4
.L_75:
        /*0094*/ 	.byte	0x04, 0x36
        /*0096*/ 	.short	(.L_77 - .L_76)
.L_76:
        /*0098*/ 	.word	0x00000008
.L_77:


//--------------------- .nv.callgraph             --------------------------
	.section	.nv.callgraph,"",@"SHT_CUDA_CALLGRAPH"
	.align	4
	.sectionentsize	8
	.align		4
        /*0000*/ 	.word	0x00000000
	.align		4
        /*0004*/ 	.word	0xffffffff
	.align		4
        /*0008*/ 	.word	0x00000000
	.align		4
        /*000c*/ 	.word	0xfffffffe
	.align		4
        /*0010*/ 	.word	0x00000000
	.align		4
        /*0014*/ 	.word	0xfffffffd
	.align		4
        /*0018*/ 	.word	0x00000000
	.align		4
        /*001c*/ 	.word	0xfffffffc


//--------------------- .text._Z12matMulT1CUDAPfS_S_iii --------------------------
	.section	.text._Z12matMulT1CUDAPfS_S_iii,"ax",@progbits
	.align	128
        .global         _Z12matMulT1CUDAPfS_S_iii
        .type           _Z12matMulT1CUDAPfS_S_iii,@function
        .size           _Z12matMulT1CUDAPfS_S_iii,(.L_x_9 - _Z12matMulT1CUDAPfS_S_iii)
        .other          _Z12matMulT1CUDAPfS_S_iii,@"STO_CUDA_ENTRY STV_DEFAULT"
_Z12matMulT1CUDAPfS_S_iii:
.text._Z12matMulT1CUDAPfS_S_iii:
[----:B------:R-:W-:Y:S01]  /*0000*/  LDC R1, c[0x0][0x37c] ;  /* 0x0000df00ff017b82 */ /* 0x000fe20000000800 */
[----:B------:R-:W0:Y:S01]  /*0010*/  S2R R4, SR_TID.Y ;  /* 0x0000000000047919 */ /* 0x000e220000002200 */
[----:B------:R-:W1:Y:S06]  /*0020*/  LDCU UR10, c[0x0][0x3a0] ;  /* 0x00007400ff0a77ac */ /* 0x000e6c0008000800 */
[----:B------:R-:W0:Y:S01]  /*0030*/  S2UR UR6, SR_CTAID.Y ;  /* 0x00000000000679c3 */ /* 0x000e220000002600 */
[----:B------:R-:W-:Y:S01]  /*0040*/  HFMA2 R25, -RZ, RZ, 0, 0 ;  /* 0x00000000ff197431 */ /* 0x000fe200000001ff */
[----:B------:R-:W2:Y:S01]  /*0050*/  S2R R0, SR_TID.X ;  /* 0x0000000000007919 */ /* 0x000ea20000002100 */
[----:B------:R-:W3:Y:S05]  /*0060*/  LDCU.64 UR8, c[0x0][0x358] ;  /* 0x00006b00ff0877ac */ /* 0x000eea0008000a00 */
[----:B------:R-:W0:Y:S01]  /*0070*/  LDC R17, c[0x0][0x364] ;  /* 0x0000d900ff117b82 */ /* 0x000e220000000800 */
[----:B------:R-:W4:Y:S07]  /*0080*/  LDCU UR4, c[0x0][0x360] ;  /* 0x00006c00ff0477ac */ /* 0x000f2e0008000800 */
[----:B------:R-:W4:Y:S01]  /*0090*/  S2UR UR5, SR_CTAID.X ;  /* 0x00000000000579c3 */ /* 0x000f220000002500 */
[----:B-1----:R-:W-:Y:S01]  /*00a0*/  UISETP.GE.AND UP0, UPT, UR10, 0x1, UPT ;  /* 0x000000010a00788c */ /* 0x002fe2000bf06270 */
[----:B0-----:R-:W-:Y:S01]  /*00b0*/  IMAD R17, R17, UR6, R4 ;  /* 0x0000000611117c24 */ /* 0x001fe2000f8e0204 */
[----:B----4-:R-:W-:-:S07]  /*00c0*/  UIMAD UR5, UR5, UR4, URZ ;  /* 0x00000004050572a4 */ /* 0x010fce000f8e02ff */
[----:B--23--:R-:W-:Y:S05]  /*00d0*/  BRA.U !UP0, `(.L_x_0) ;  /* 0x0000000508987547 */ /* 0x00cfea000b800000 */
[----:B------:R-:W0:Y:S01]  /*00e0*/  S2UR UR7, SR_CgaCtaId ;  /* 0x00000000000779c3 */ /* 0x000e220000008800 */
[----:B------:R-:W-:Y:S01]  /*00f0*/  UMOV UR4, 0x400 ;  /* 0x0000040000047882 */ /* 0x000fe20000000000 */
[----:B------:R-:W-:Y:S01]  /*0100*/  IADD3 R3, PT, PT, R4, UR5, RZ ;  /* 0x0000000504037c10 */ /* 0x000fe2000fffe0ff */
[----:B------:R-:W-:Y:S01]  /*0110*/  UIADD3 UR6, UPT, UPT, UR4, 0x1000, URZ ;  /* 0x0000100004067890 */ /* 0x000fe2000fffe0ff */
[--C-:B------:R-:W-:Y:S01]  /*0120*/  IMAD R2, R17, UR10, R0.reuse ;  /* 0x0000000a11027c24 */ /* 0x100fe2000f8e0200 */
[----:B------:R-:W-:Y:S02]  /*0130*/  MOV R25, RZ ;  /* 0x000000ff00197202 */ /* 0x000fe40000000f00 */
[----:B------:R-:W-:Y:S01]  /*0140*/  IMAD R3, R3, UR10, R0 ;  /* 0x0000000a03037c24 */ /* 0x000fe2000f8e0200 */
[----:B------:R-:W1:Y:S08]  /*0150*/  LDC.64 R20, c[0x0][0x380] ;  /* 0x0000e000ff147b82 */ /* 0x000e700000000a00 */
[----:B------:R-:W2:Y:S01]  /*0160*/  LDC.64 R18, c[0x0][0x388] ;  /* 0x0000e200ff127b82 */ /* 0x000ea20000000a00 */
[----:B0-----:R-:W-:-:S02]  /*0170*/  ULEA UR6, UR7, UR6, 0x18 ;  /* 0x0000000607067291 */ /* 0x001fc4000f8ec0ff */
[----:B------:R-:W-:-:S04]  /*0180*/  ULEA UR4, UR7, UR4, 0x18 ;  /* 0x0000000407047291 */ /* 0x000fc8000f8ec0ff */
[----:B------:R-:W-:Y:S02]  /*0190*/  LEA R9, R0, UR6, 0x7 ;  /* 0x0000000600097c11 */ /* 0x000fe4000f8e38ff */
[C---:B------:R-:W-:Y:S01]  /*01a0*/  LEA R7, R4.reuse, UR4, 0x7 ;  /* 0x0000000404077c11 */ /* 0x040fe2000f8e38ff */
[----:B------:R-:W-:Y:S01]  /*01b0*/  UMOV UR4, URZ ;  /* 0x000000ff00047c82 */ /* 0x000fe20008000000 */
[----:B------:R-:W-:Y:S01]  /*01c0*/  LEA R5, R4, R9, 0x2 ;  /* 0x0000000904057211 */ /* 0x000fe200078e10ff */
[C---:B------:R-:W-:Y:S01]  /*01d0*/  IMAD R4, R0.reuse, -0x7c, R9 ;  /* 0xffffff8400047824 */ /* 0x040fe200078e0209 */
[----:B------:R-:W-:-:S07]  /*01e0*/  LEA R6, R0, R7, 0x2 ;  /* 0x0000000700067211 */ /* 0x000fce00078e10ff */
.L_x_1:
[----:B-1----:R-:W-:-:S04]  /*01f0*/  IMAD.WIDE.U32 R8, R2, 0x4, R20 ;  /* 0x0000000402087825 */ /* 0x002fc800078e0014 */
[C---:B--2---:R-:W-:Y:S01]  /*0200*/  IMAD.WIDE.U32 R28, R3.reuse, 0x4, R18 ;  /* 0x00000004031c7825 */ /* 0x044fe200078e0012 */
[----:B------:R-:W2:Y:S05]  /*0210*/  LDG.E R16, desc[UR8][R8.64] ;  /* 0x0000000808107981 */ /* 0x000eaa000c1e1900 */
[----:B------:R-:W3:Y:S01]  /*0220*/  LDG.E R28, desc[UR8][R28.64] ;  /* 0x000000081c1c7981 */ /* 0x000ee2000c1e1900 */
[----:B------:R-:W-:Y:S01]  /*0230*/  UIADD3 UR4, UPT, UPT, UR4, 0x20, URZ ;  /* 0x0000002004047890 */ /* 0x000fe2000fffe0ff */
[----:B------:R-:W-:Y:S02]  /*0240*/  IADD3 R2, PT, PT, R2, 0x20, RZ ;  /* 0x0000002002027810 */ /* 0x000fe40007ffe0ff */
[----:B------:R-:W-:Y:S01]  /*0250*/  IADD3 R3, PT, PT, R3, 0x20, RZ ;  /* 0x0000002003037810 */ /* 0x000fe20007ffe0ff */
[----:B------:R-:W-:Y:S01]  /*0260*/  UISETP.GE.AND UP0, UPT, UR4, UR10, UPT ;  /* 0x0000000a0400728c */ /* 0x000fe2000bf06270 */
[----:B--2---:R-:W-:Y:S04]  /*0270*/  STS [R6], R16 ;  /* 0x0000001006007388 */ /* 0x004fe80000000800 */
[----:B---3--:R-:W-:Y:S01]  /*0280*/  STS [R5], R28 ;  /* 0x0000001c05007388 */ /* 0x008fe20000000800 */
[----:B------:R-:W-:Y:S06]  /*0290*/  BAR.SYNC.DEFER_BLOCKING 0x0 ;  /* 0x0000000000007b1d */ /* 0x000fec0000010000 */
[----:B------:R-:W-:Y:S04]  /*02a0*/  LDS R24, [R4] ;  /* 0x0000000004187984 */ /* 0x000fe80000000800 */
[----:B------:R-:W0:Y:S04]  /*02b0*/  LDS.128 R12, [R7] ;  /* 0x00000000070c7984 */ /* 0x000e280000000c00 */
[----:B------:R-:W1:Y:S04]  /*02c0*/  LDS R26, [R4+0x80] ;  /* 0x00008000041a7984 */ /* 0x000e680000000800 */
[----:B------:R-:W2:Y:S04]  /*02d0*/  LDS R27, [R4+0x100] ;  /* 0x00010000041b7984 */ /* 0x000ea80000000800 */
[----:B------:R-:W3:Y:S04]  /*02e0*/  LDS R22, [R4+0x180] ;  /* 0x0001800004167984 */ /* 0x000ee80000000800 */
[----:B------:R-:W-:Y:S04]  /*02f0*/  LDS R23, [R4+0x200] ;  /* 0x0002000004177984 */ /* 0x000fe80000000800 */
[----:B------:R-:W4:Y:S04]  /*0300*/  LDS.128 R8, [R7+0x10] ;  /* 0x0000100007087984 */ /* 0x000f280000000c00 */
[----:B------:R-:W5:Y:S01]  /*0310*/  LDS R16, [R4+0x280] ;  /* 0x0002800004107984 */ /* 0x000f620000000800 */
[----:B0-----:R-:W-:-:S03]  /*0320*/  FFMA R12, R12, R24, R25 ;  /* 0x000000180c0c7223 */ /* 0x001fc60000000019 */
[----:B------:R-:W0:Y:S01]  /*0330*/  LDS R25, [R4+0x300] ;  /* 0x0003000004197984 */ /* 0x000e220000000800 */
[----:B-1----:R-:W-:-:S03]  /*0340*/  FFMA R12, R26, R13, R12 ;  /* 0x0000000d1a0c7223 */ /* 0x002fc6000000000c */
[----:B------:R-:W1:Y:S01]  /*0350*/  LDS R24, [R4+0x380] ;  /* 0x0003800004187984 */ /* 0x000e620000000800 */
[----:B--2---:R-:W-:-:S03]  /*0360*/  FFMA R27, R27, R14, R12 ;  /* 0x0000000e1b1b7223 */ /* 0x004fc6000000000c */
[----:B------:R-:W-:Y:S01]  /*0370*/  LDS R26, [R4+0x580] ;  /* 0x00058000041a7984 */ /* 0x000fe20000000800 */
[----:B---3--:R-:W-:-:S03]  /*0380*/  FFMA R29, R22, R15, R27 ;  /* 0x0000000f161d7223 */ /* 0x008fc6000000001b */
[----:B------:R-:W-:Y:S04]  /*0390*/  LDS R27, [R4+0x400] ;  /* 0x00040000041b7984 */ /* 0x000fe80000000800 */
[----:B------:R-:W2:Y:S01]  /*03a0*/  LDS.128 R12, [R7+0x20] ;  /* 0x00002000070c7984 */ /* 0x000ea20000000c00 */
[----:B----4-:R-:W-:-:S03]  /*03b0*/  FFMA R23, R8, R23, R29 ;  /* 0x0000001708177223 */ /* 0x010fc6000000001d */
[----:B------:R-:W3:Y:S01]  /*03c0*/  LDS R22, [R4+0x480] ;  /* 0x0004800004167984 */ /* 0x000ee20000000800 */
[----:B-----5:R-:W-:-:S03]  /*03d0*/  FFMA R16, R16, R9, R23 ;  /* 0x0000000910107223 */ /* 0x020fc60000000017 */
[----:B------:R-:W4:Y:S01]  /*03e0*/  LDS R23, [R4+0x500] ;  /* 0x0005000004177984 */ /* 0x000f220000000800 */
[----:B0-----:R-:W-:-:S03]  /*03f0*/  FFMA R25, R25, R10, R16 ;  /* 0x0000000a19197223 */ /* 0x001fc60000000010 */
[----:B------:R-:W-:Y:S01]  /*0400*/  LDS R16, [R4+0x680] ;  /* 0x0006800004107984 */ /* 0x000fe20000000800 */
[----:B-1----:R-:W-:-:S03]  /*0410*/  FFMA R29, R24, R11, R25 ;  /* 0x0000000b181d7223 */ /* 0x002fc60000000019 */
[----:B------:R-:W-:Y:S04]  /*0420*/  LDS R25, [R4+0x600] ;  /* 0x0006000004197984 */ /* 0x000fe80000000800 */
[----:B------:R-:W0:Y:S04]  /*0430*/  LDS.128 R8, [R7+0x30] ;  /* 0x0000300007087984 */ /* 0x000e280000000c00 */
[----:B------:R-:W-:Y:S01]  /*0440*/  LDS R24, [R4+0x780] ;  /* 0x0007800004187984 */ /* 0x000fe20000000800 */
[----:B--2---:R-:W-:-:S04]  /*0450*/  FFMA R27, R12, R27, R29 ;  /* 0x0000001b0c1b7223 */ /* 0x004fc8000000001d */
[----:B---3--:R-:W-:Y:S02]  /*0460*/  FFMA R22, R22, R13, R27 ;  /* 0x0000000d16167223 */ /* 0x008fe4000000001b */
[----:B------:R-:W1:Y:S02]  /*0470*/  LDS R27, [R4+0x700] ;  /* 0x00070000041b7984 */ /* 0x000e640000000800 */
[----:B----4-:R-:W-:Y:S02]  /*0480*/  FFMA R23, R23, R14, R22 ;  /* 0x0000000e17177223 */ /* 0x010fe40000000016 */
[----:B------:R-:W-:Y:S02]  /*0490*/  LDS R22, [R4+0x880] ;  /* 0x0008800004167984 */ /* 0x000fe40000000800 */
[----:B------:R-:W-:Y:S02]  /*04a0*/  FFMA R29, R26, R15, R23 ;  /* 0x0000000f1a1d7223 */ /* 0x000fe40000000017 */
[----:B------:R-:W-:Y:S04]  /*04b0*/  LDS R23, [R4+0x800] ;  /* 0x0008000004177984 */ /* 0x000fe80000000800 */
[----:B------:R-:W2:Y:S04]  /*04c0*/  LDS.128 R12, [R7+0x40] ;  /* 0x00004000070c7984 */ /* 0x000ea80000000c00 */
[----:B------:R-:W-:Y:S01]  /*04d0*/  LDS R26, [R4+0x980] ;  /* 0x00098000041a7984 */ /* 0x000fe20000000800 */
[----:B0-----:R-:W-:-:S03]  /*04e0*/  FFMA R25, R8, R25, R29 ;  /* 0x0000001908197223 */ /* 0x001fc6000000001d */
[----:B------:R-:W0:Y:S01]  /*04f0*/  LDS R29, [R4+0x900] ;  /* 0x00090000041d7984 */ /* 0x000e220000000800 */
[----:B------:R-:W-:-:S03]  /*0500*/  FFMA R16, R16, R9, R25 ;  /* 0x0000000910107223 */ /* 0x000fc60000000019 */
[----:B------:R-:W-:Y:S01]  /*0510*/  LDS R25, [R4+0xa00] ;  /* 0x000a000004197984 */ /* 0x000fe20000000800 */
[----:B-1----:R-:W-:-:S03]  /*0520*/  FFMA R27, R27, R10, R16 ;  /* 0x0000000a1b1b7223 */ /* 0x002fc60000000010 */
[----:B------:R-:W-:Y:S01]  /*0530*/  LDS R16, [R4+0xa80] ;  /* 0x000a800004107984 */ /* 0x000fe20000000800 */
[----:B------:R-:W-:-:S03]  /*0540*/  FFMA R27, R24, R11, R27 ;  /* 0x0000000b181b7223 */ /* 0x000fc6000000001b */
[----:B------:R-:W1:Y:S04]  /*0550*/  LDS.128 R8, [R7+0x50] ;  /* 0x0000500007087984 */ /* 0x000e680000000c00 */
[----:B------:R-:W-:Y:S01]  /*0560*/  LDS R24, [R4+0xb80] ;  /* 0x000b800004187984 */ /* 0x000fe20000000800 */
[----:B--2---:R-:W-:-:S03]  /*0570*/  FFMA R23, R12, R23, R27 ;  /* 0x000000170c177223 */ /* 0x004fc6000000001b */
[----:B------:R-:W-:Y:S01]  /*0580*/  LDS R27, [R4+0xc00] ;  /* 0x000c0000041b7984 */ /* 0x000fe20000000800 */
[----:B------:R-:W-:-:S03]  /*0590*/  FFMA R22, R22, R13, R23 ;  /* 0x0000000d16167223 */ /* 0x000fc60000000017 */
[----:B------:R-:W2:Y:S01]  /*05a0*/  LDS R23, [R4+0xb00] ;  /* 0x000b000004177984 */ /* 0x000ea20000000800 */
[----:B0-----:R-:W-:-:S03]  /*05b0*/  FFMA R29, R29, R14, R22 ;  /* 0x0000000e1d1d7223 */ /* 0x001fc60000000016 */
[----:B------:R-:W-:Y:S01]  /*05c0*/  LDS R22, [R4+0xc80] ;  /* 0x000c800004167984 */ /* 0x000fe20000000800 */
[----:B------:R-:W-:-:S03]  /*05d0*/  FFMA R29, R26, R15, R29 ;  /* 0x0000000f1a1d7223 */ /* 0x000fc6000000001d */
[----:B------:R-:W0:Y:S04]  /*05e0*/  LDS.128 R12, [R7+0x60] ;  /* 0x00006000070c7984 */ /* 0x000e280000000c00 */
[----:B------:R-:W-:Y:S01]  /*05f0*/  LDS R26, [R4+0xf00] ;  /* 0x000f0000041a7984 */ /* 0x000fe20000000800 */
[----:B-1----:R-:W-:-:S04]  /*0600*/  FFMA R25, R8, R25, R29 ;  /* 0x0000001908197223 */ /* 0x002fc8000000001d */
[----:B------:R-:W-:Y:S02]  /*0610*/  FFMA R16, R16, R9, R25 ;  /* 0x0000000910107223 */ /* 0x000fe40000000019 */
[----:B------:R-:W1:Y:S02]  /*0620*/  LDS R25, [R4+0xd00] ;  /* 0x000d000004197984 */ /* 0x000e640000000800 */
[----:B--2---:R-:W-:Y:S02]  /*0630*/  FFMA R23, R23, R10, R16 ;  /* 0x0000000a17177223 */ /* 0x004fe40000000010 */
[----:B------:R-:W2:Y:S02]  /*0640*/  LDS R16, [R4+0xd80] ;  /* 0x000d800004107984 */ /* 0x000ea40000000800 */
[----:B------:R-:W-:Y:S02]  /*0650*/  FFMA R29, R24, R11, R23 ;  /* 0x0000000b181d7223 */ /* 0x000fe40000000017 */
[----:B------:R-:W-:Y:S04]  /*0660*/  LDS R23, [R4+0xe00] ;  /* 0x000e000004177984 */ /* 0x000fe80000000800 */
[----:B------:R-:W3:Y:S01]  /*0670*/  LDS.128 R8, [R7+0x70] ;  /* 0x0000700007087984 */ /* 0x000ee20000000c00 */
[----:B0-----:R-:W-:-:S03]  /*0680*/  FFMA R27, R12, R27, R29 ;  /* 0x0000001b0c1b7223 */ /* 0x001fc6000000001d */
[----:B------:R-:W0:Y:S01]  /*0690*/  LDS R12, [R4+0xe80] ;  /* 0x000e8000040c7984 */ /* 0x000e220000000800 */
[----:B------:R-:W-:-:S03]  /*06a0*/  FFMA R24, R22, R13, R27 ;  /* 0x0000000d16187223 */ /* 0x000fc6000000001b */
[----:B------:R-:W4:Y:S01]  /*06b0*/  LDS R22, [R4+0xf80] ;  /* 0x000f800004167984 */ /* 0x000f220000000800 */
[----:B-1----:R-:W-:-:S04]  /*06c0*/  FFMA R25, R25, R14, R24 ;  /* 0x0000000e19197223 */ /* 0x002fc80000000018 */
[----:B--2---:R-:W-:-:S04]  /*06d0*/  FFMA R15, R16, R15, R25 ;  /* 0x0000000f100f7223 */ /* 0x004fc80000000019 */
[----:B---3--:R-:W-:-:S04]  /*06e0*/  FFMA R15, R8, R23, R15 ;  /* 0x00000017080f7223 */ /* 0x008fc8000000000f */
[----:B0-----:R-:W-:-:S04]  /*06f0*/  FFMA R9, R12, R9, R15 ;  /* 0x000000090c097223 */ /* 0x001fc8000000000f */
[----:B------:R-:W-:-:S04]  /*0700*/  FFMA R9, R26, R10, R9 ;  /* 0x0000000a1a097223 */ /* 0x000fc80000000009 */
[----:B----4-:R-:W-:Y:S01]  /*0710*/  FFMA R25, R22, R11, R9 ;  /* 0x0000000b16197223 */ /* 0x010fe20000000009 */
[----:B------:R-:W-:Y:S06]  /*0720*/  BAR.SYNC.DEFER_BLOCKING 0x0 ;  /* 0x0000000000007b1d */ /* 0x000fec0000010000 */
[----:B------:R-:W-:Y:S05]  /*0730*/  BRA.U !UP0, `(.L_x_1) ;  /* 0xfffffff908ac7547 */ /* 0x000fea000b83ffff */
.L_x_0:
[----:B------:R-:W0:Y:S01]  /*0740*/  LDC.64 R2, c[0x0][0x390] ;  /* 0x0000e400ff027b82 */ /* 0x000e220000000a00 */
[----:B------:R-:W1:Y:S01]  /*0750*/  LDCU UR4, c[0x0][0x39c] ;  /* 0x00007380ff0477ac */ /* 0x000e620008000800 */
[----:B------:R-:W-:-:S05]  /*0760*/  IADD3 R0, PT, PT, R0, UR5, RZ ;  /* 0x0000000500007c10 */ /* 0x000fca000fffe0ff */
[----:B-1----:R-:W-:-:S04]  /*0770*/  IMAD R17, R17, UR4, R0 ;  /* 0x0000000411117c24 */ /* 0x002fc8000f8e0200 */
[----:B0-----:R-:W-:-:S05]  /*0780*/  IMAD.WIDE R2, R17, 0x4, R2 ;  /* 0x0000000411027825 */ /* 0x001fca00078e0202 */
[----:B------:R-:W-:Y:S01]  /*0790*/  STG.E desc[UR8][R2.64], R25 ;  /* 0x0000001902007986 */ /* 0x000fe2000c101908 */
[----:B------:R-:W-:Y:S05]  /*07a0*/  EXIT ;  /* 0x000000000000794d */ /* 0x000fea0003800000 */
.L_x_2:
[----:B------:R-:W-:-:S00]  /*07b0*/  BRA `(.L_x_2) ;  /* 0xfffffffc00fc7947 */ /* 0x000fc0000383ffff */
[----:B------:R-:W-:-:S00]  /*07c0*/  NOP ;  /* 0x0000000000007918 */ /* 0x000fc00000000000 */
        /* <DEDUP_REMOVED lines=11> */
.L_x_9:


//--------------------- .text._Z12matMulT0CUDAPfS_S_iii --------------------------
	.section	.text._Z12matMulT0CUDAPfS_S_iii,"ax",@progbits
	.align	128
        .global         _Z12matMulT0CUDAPfS_S_iii
        .type           _Z12matMulT0CUDAPfS_S_iii,@function
        .size           _Z12matMulT0CUDAPfS_S_iii,(.L_x_10 - _Z12matMulT0CUDAPfS_S_iii)
        .other          _Z12matMulT0CUDAPfS_S_iii,@"STO_CUDA_ENTRY STV_DEFAULT"
_Z12matMulT0CUDAPfS_S_iii:
.text._Z12matMulT0CUDAPfS_S_iii:
[----:B------:R-:W-:Y:S01]  /*0000*/  LDC R1, c[0x0][0x37c] ;  /* 0x0000df00ff017b82 */ /* 0x000fe20000000800 */
[----:B------:R-:W0:Y:S01]  /*0010*/  S2R R15, SR_TID.X ;  /* 0x00000000000f7919 */ /* 0x000e220000002100 */
[----:B------:R-:W1:Y:S06]  /*0020*/  LDCU UR10, c[0x0][0x3a0] ;  /* 0x00007400ff0a77ac */ /* 0x000e6c0008000800 */
[----:B------:R-:W0:Y:S01]  /*0030*/  S2UR UR6, SR_CTAID.X ;  /* 0x00000000000679c3 */ /* 0x000e220000002500 */
[----:B------:R-:W-:Y:S01]  /*0040*/  HFMA2 R17, -RZ, RZ, 0, 0 ;  /* 0x00000000ff117431 */ /* 0x000fe200000001ff */
[----:B------:R-:W2:Y:S01]  /*0050*/  S2R R0, SR_TID.Y ;  /* 0x0000000000007919 */ /* 0x000ea20000002200 */
[----:B------:R-:W3:Y:S01]  /*0060*/  LDCU UR4, c[0x0][0x364] ;  /* 0x00006c80ff0477ac */ /* 0x000ee20008000800 */
[----:B------:R-:W4:Y:S04]  /*0070*/  LDCU.64 UR8, c[0x0][0x358] ;  /* 0x00006b00ff0877ac */ /* 0x000f280008000a00 */
[----:B------:R-:W0:Y:S08]  /*0080*/  LDC R10, c[0x0][0x360] ;  /* 0x0000d800ff0a7b82 */ /* 0x000e300000000800 */
[----:B------:R-:W3:Y:S01]  /*0090*/  S2UR UR5, SR_CTAID.Y ;  /* 0x00000000000579c3 */ /* 0x000ee20000002600 */
[----:B-1----:R-:W-:-:S07]  /*00a0*/  UISETP.GE.AND UP0, UPT, UR10, 0x1, UPT ;  /* 0x000000010a00788c */ /* 0x002fce000bf06270 */
[----:B------:R-:W1:Y:S01]  /*00b0*/  LDC.64 R2, c[0x0][0x390] ;  /* 0x0000e400ff027b82 */ /* 0x000e620000000a00 */
[----:B0-----:R-:W-:Y:S01]  /*00c0*/  IMAD R10, R10, UR6, R15 ;  /* 0x000000060a0a7c24 */ /* 0x001fe2000f8e020f */
[----:B---3--:R-:W-:Y:S01]  /*00d0*/  UIMAD UR5, UR5, UR4, URZ ;  /* 0x00000004050572a4 */ /* 0x008fe2000f8e02ff */
[----:B--2-4-:R-:W-:Y:S11]  /*00e0*/  BRA.U !UP0, `(.L_x_3) ;  /* 0x0000000508fc7547 */ /* 0x014ff6000b800000 */
[----:B------:R-:W0:Y:S01]  /*00f0*/  S2UR UR7, SR_CgaCtaId ;  /* 0x00000000000779c3 */ /* 0x000e220000008800 */
[----:B------:R-:W-:Y:S01]  /*0100*/  UMOV UR4, 0x400 ;  /* 0x0000040000047882 */ /* 0x000fe20000000000 */
[----:B------:R-:W-:Y:S01]  /*0110*/  IADD3 R11, PT, PT, R15, UR5, RZ ;  /* 0x000000050f0b7c10 */ /* 0x000fe2000fffe0ff */
[----:B------:R-:W-:Y:S01]  /*0120*/  UIADD3 UR6, UPT, UPT, UR4, 0x1000, URZ ;  /* 0x0000100004067890 */ /* 0x000fe2000fffe0ff */
[----:B------:R-:W-:-:S04]  /*0130*/  MOV R17, RZ ;  /* 0x000000ff00117202 */ /* 0x000fc80000000f00 */
[----:B------:R-:W2:Y:S08]  /*0140*/  LDC.64 R4, c[0x0][0x398] ;  /* 0x0000e600ff047b82 */ /* 0x000eb00000000a00 */
[----:B------:R-:W3:Y:S08]  /*0150*/  LDC.64 R6, c[0x0][0x380] ;  /* 0x0000e000ff067b82 */ /* 0x000ef00000000a00 */
[----:B------:R-:W4:Y:S01]  /*0160*/  LDC.64 R8, c[0x0][0x388] ;  /* 0x0000e200ff087b82 */ /* 0x000f220000000a00 */
[----:B0-----:R-:W-:-:S02]  /*0170*/  ULEA UR4, UR7, UR4, 0x18 ;  /* 0x0000000407047291 */ /* 0x001fc4000f8ec0ff */
[----:B------:R-:W-:-:S04]  /*0180*/  ULEA UR6, UR7, UR6, 0x18 ;  /* 0x0000000607067291 */ /* 0x000fc8000f8ec0ff */
[C---:B------:R-:W-:Y:S01]  /*0190*/  LEA R19, R0.reuse, UR4, 0x7 ;  /* 0x0000000400137c11 */ /* 0x040fe2000f8e38ff */
[C---:B--2---:R-:W-:Y:S01]  /*01a0*/  IMAD R11, R0.reuse, R4, R11 ;  /* 0x00000004000b7224 */ /* 0x044fe200078e020b */
[C---:B------:R-:W-:Y:S01]  /*01b0*/  LEA R13, R15.reuse, UR6, 0x2 ;  /* 0x000000060f0d7c11 */ /* 0x040fe2000f8e10ff */
[C---:B------:R-:W-:Y:S01]  /*01c0*/  IMAD R12, R0.reuse, R5, R10 ;  /* 0x00000005000c7224 */ /* 0x040fe200078e020a */
[----:B------:R-:W-:Y:S01]  /*01d0*/  LEA R15, R15, R19, 0x2 ;  /* 0x000000130f0f7211 */ /* 0x000fe200078e10ff */
[C---:B------:R-:W-:Y:S01]  /*01e0*/  IMAD R16, R0.reuse, -0x7c, R19 ;  /* 0xffffff8400107824 */ /* 0x040fe200078e0213 */
[----:B------:R-:W-:Y:S01]  /*01f0*/  LEA R14, R0, R13, 0x7 ;  /* 0x0000000d000e7211 */ /* 0x000fe200078e38ff */
[----:B------:R-:W-:-:S06]  /*0200*/  UMOV UR4, URZ ;  /* 0x000000ff00047c82 */ /* 0x000fcc0008000000 */
.L_x_4:
[----:B---3--:R-:W-:-:S04]  /*0210*/  IMAD.WIDE.U32 R18, R11, 0x4, R6 ;  /* 0x000000040b127825 */ /* 0x008fc800078e0006 */
[----:B----4-:R-:W-:Y:S02]  /*0220*/  IMAD.WIDE.U32 R20, R12, 0x4, R8 ;  /* 0x000000040c147825 */ /* 0x010fe400078e0008 */
[----:B------:R-:W2:Y:S04]  /*0230*/  LDG.E R18, desc[UR8][R18.64] ;  /* 0x0000000812127981 */ /* 0x000ea8000c1e1900 */
[----:B------:R-:W3:Y:S01]  /*0240*/  LDG.E R25, desc[UR8][R20.64] ;  /* 0x0000000814197981 */ /* 0x000ee2000c1e1900 */
[----:B------:R-:W-:Y:S01]  /*0250*/  UIADD3 UR4, UPT, UPT, UR4, 0x20, URZ ;  /* 0x0000002004047890 */ /* 0x000fe2000fffe0ff */
[----:B------:R-:W-:Y:S02]  /*0260*/  LEA R11, R4, R11, 0x5 ;  /* 0x0000000b040b7211 */ /* 0x000fe400078e28ff */
[----:B------:R-:W-:Y:S01]  /*0270*/  LEA R12, R5, R12, 0x5 ;  /* 0x0000000c050c7211 */ /* 0x000fe200078e28ff */
[----:B------:R-:W-:Y:S01]  /*0280*/  UISETP.GE.AND UP0, UPT, UR4, UR10, UPT ;  /* 0x0000000a0400728c */ /* 0x000fe2000bf06270 */
[----:B--2---:R-:W-:Y:S04]  /*0290*/  STS [R15], R18 ;  /* 0x000000120f007388 */ /* 0x004fe80000000800 */
[----:B---3--:R-:W-:Y:S01]  /*02a0*/  STS [R14], R25 ;  /* 0x000000190e007388 */ /* 0x008fe20000000800 */
[----:B------:R-:W-:Y:S06]  /*02b0*/  BAR.SYNC.DEFER_BLOCKING 0x0 ;  /* 0x0000000000007b1d */ /* 0x000fec0000010000 */
[----:B------:R-:W-:Y:S04]  /*02c0*/  LDS R26, [R16] ;  /* 0x00000000101a7984 */ /* 0x000fe80000000800 */
[----:B------:R-:W0:Y:S04]  /*02d0*/  LDS R27, [R13] ;  /* 0x000000000d1b7984 */ /* 0x000e280000000800 */
[----:B------:R-:W-:Y:S04]  /*02e0*/  LDS R28, [R16+0x80] ;  /* 0x00008000101c7984 */ /* 0x000fe80000000800 */
[----:B------:R-:W2:Y:S04]  /*02f0*/  LDS R29, [R13+0x80] ;  /* 0x000080000d1d7984 */ /* 0x000ea80000000800 */
[----:B------:R-:W-:Y:S04]  /*0300*/  LDS R23, [R16+0x100] ;  /* 0x0001000010177984 */ /* 0x000fe80000000800 */
[----:B------:R-:W3:Y:S04]  /*0310*/  LDS R24, [R13+0x100] ;  /* 0x000100000d187984 */ /* 0x000ee80000000800 */
[----:B------:R-:W-:Y:S04]  /*0320*/  LDS R22, [R16+0x180] ;  /* 0x0001800010167984 */ /* 0x000fe80000000800 */
[----:B------:R-:W4:Y:S04]  /*0330*/  LDS R21, [R13+0x180] ;  /* 0x000180000d157984 */ /* 0x000f280000000800 */
[----:B------:R-:W-:Y:S04]  /*0340*/  LDS R25, [R16+0x200] ;  /* 0x0002000010197984 */ /* 0x000fe80000000800 */
[----:B------:R-:W-:Y:S04]  /*0350*/  LDS R19, [R16+0x280] ;  /* 0x0002800010137984 */ /* 0x000fe80000000800 */
[----:B------:R-:W-:Y:S01]  /*0360*/  LDS R20, [R13+0x280] ;  /* 0x000280000d147984 */ /* 0x000fe20000000800 */
[----:B0-----:R-:W-:-:S03]  /*0370*/  FFMA R27, R26, R27, R17 ;  /* 0x0000001b1a1b7223 */ /* 0x001fc60000000011 */
[----:B------:R-:W-:Y:S04]  /*0380*/  LDS R18, [R13+0x300] ;  /* 0x000300000d127984 */ /* 0x000fe80000000800 */
[----:B------:R-:W0:Y:S01]  /*0390*/  LDS R26, [R13+0x200] ;  /* 0x000200000d1a7984 */ /* 0x000e220000000800 */
[----:B--2---:R-:W-:-:S03]  /*03a0*/  FFMA R28, R28, R29, R27 ;  /* 0x0000001d1c1c7223 */ /* 0x004fc6000000001b */
[----:B------:R-:W2:Y:S01]  /*03b0*/  LDS R17, [R16+0x300] ;  /* 0x0003000010117984 */ /* 0x000ea20000000800 */
[----:B---3--:R-:W-:-:S03]  /*03c0*/  FFMA R23, R23, R24, R28 ;  /* 0x0000001817177223 */ /* 0x008fc6000000001c */
[----:B------:R-:W-:Y:S01]  /*03d0*/  LDS R24, [R13+0x380] ;  /* 0x000380000d187984 */ /* 0x000fe20000000800 */
[----:B----4-:R-:W-:-:S03]  /*03e0*/  FFMA R22, R22, R21, R23 ;  /* 0x0000001516167223 */ /* 0x010fc60000000017 */
[----:B------:R-:W3:Y:S04]  /*03f0*/  LDS R23, [R16+0x380] ;  /* 0x0003800010177984 */ /* 0x000ee80000000800 */
[----:B------:R-:W-:Y:S01]  /*0400*/  LDS R21, [R16+0x400] ;  /* 0x0004000010157984 */ /* 0x000fe20000000800 */
[----:B0-----:R-:W-:-:S03]  /*0410*/  FFMA R26, R25, R26, R22 ;  /* 0x0000001a191a7223 */ /* 0x001fc60000000016 */
[----:B------:R-:W0:Y:S01]  /*0420*/  LDS R22, [R13+0x400] ;  /* 0x000400000d167984 */ /* 0x000e220000000800 */
[----:B------:R-:W-:-:S03]  /*0430*/  FFMA R26, R19, R20, R26 ;  /* 0x00000014131a7223 */ /* 0x000fc6000000001a */
[----:B------:R-:W-:Y:S01]  /*0440*/  LDS R19, [R16+0x480] ;  /* 0x0004800010137984 */ /* 0x000fe20000000800 */
[----:B--2---:R-:W-:-:S03]  /*0450*/  FFMA R18, R17, R18, R26 ;  /* 0x0000001211127223 */ /* 0x004fc6000000001a */
[----:B------:R-:W2:Y:S04]  /*0460*/  LDS R20, [R13+0x480] ;  /* 0x000480000d147984 */ /* 0x000ea80000000800 */
[----:B------:R-:W-:Y:S04]  /*0470*/  LDS R25, [R16+0x500] ;  /* 0x0005000010197984 */ /* 0x000fe80000000800 */
[----:B------:R-:W4:Y:S01]  /*0480*/  LDS R26, [R13+0x500] ;  /* 0x000500000d1a7984 */ /* 0x000f220000000800 */
[----:B---3--:R-:W-:-:S03]  /*0490*/  FFMA R24, R23, R24, R18 ;  /* 0x0000001817187223 */ /* 0x008fc60000000012 */
[----:B------:R-:W-:Y:S04]  /*04a0*/  LDS R17, [R16+0x580] ;  /* 0x0005800010117984 */ /* 0x000fe80000000800 */
[----:B------:R-:W3:Y:S04]  /*04b0*/  LDS R18, [R13+0x580] ;  /* 0x000580000d127984 */ /* 0x000ee80000000800 */
[----:B------:R-:W-:Y:S01]  /*04c0*/  LDS R23, [R16+0x680] ;  /* 0x0006800010177984 */ /* 0x000fe20000000800 */
[----:B0-----:R-:W-:-:S03]  /*04d0*/  FFMA R24, R21, R22, R24 ;  /* 0x0000001615187223 */ /* 0x001fc60000000018 */
[----:B------:R-:W-:Y:S04]  /*04e0*/  LDS R21, [R16+0x600] ;  /* 0x0006000010157984 */ /* 0x000fe80000000800 */
[----:B------:R-:W0:Y:S01]  /*04f0*/  LDS R22, [R13+0x600] ;  /* 0x000600000d167984 */ /* 0x000e220000000800 */
[----:B--2---:R-:W-:-:S03]  /*0500*/  FFMA R20, R19, R20, R24 ;  /* 0x0000001413147223 */ /* 0x004fc60000000018 */
[----:B------:R-:W2:Y:S04]  /*0510*/  LDS R24, [R13+0x680] ;  /* 0x000680000d187984 */ /* 0x000ea80000000800 */
[----:B------:R-:W-:Y:S01]  /*0520*/  LDS R19, [R16+0x700] ;  /* 0x0007000010137984 */ /* 0x000fe20000000800 */
[----:B----4-:R-:W-:-:S03]  /*0530*/  FFMA R26, R25, R26, R20 ;  /* 0x0000001a191a7223 */ /* 0x010fc60000000014 */
[----:B------:R-:W4:Y:S04]  /*0540*/  LDS R20, [R13+0x700] ;  /* 0x000700000d147984 */ /* 0x000f280000000800 */
[----:B------:R-:W-:Y:S01]  /*0550*/  LDS R25, [R13+0xf80] ;  /* 0x000f80000d197984 */ /* 0x000fe20000000800 */
[----:B---3--:R-:W-:-:S03]  /*0560*/  FFMA R26, R17, R18, R26 ;  /* 0x00000012111a7223 */ /* 0x008fc6000000001a */
[----:B------:R-:W-:Y:S04]  /*0570*/  LDS R17, [R16+0x780] ;  /* 0x0007800010117984 */ /* 0x000fe80000000800 */
[----:B------:R-:W3:Y:S01]  /*0580*/  LDS R18, [R13+0x780] ;  /* 0x000780000d127984 */ /* 0x000ee20000000800 */
[----:B0-----:R-:W-:-:S03]  /*0590*/  FFMA R26, R21, R22, R26 ;  /* 0x00000016151a7223 */ /* 0x001fc6000000001a */
[----:B------:R-:W-:Y:S01]  /*05a0*/  LDS R21, [R16+0x800] ;  /* 0x0008000010157984 */ /* 0x000fe20000000800 */
[----:B--2---:R-:W-:-:S03]  /*05b0*/  FFMA R26, R23, R24, R26 ;  /* 0x00000018171a7223 */ /* 0x004fc6000000001a */
[----:B------:R-:W0:Y:S04]  /*05c0*/  LDS R22, [R13+0x800] ;  /* 0x000800000d167984 */ /* 0x000e280000000800 */
[----:B------:R-:W-:Y:S01]  /*05d0*/  LDS R23, [R16+0x880] ;  /* 0x0008800010177984 */ /* 0x000fe20000000800 */
[----:B----4-:R-:W-:-:S03]  /*05e0*/  FFMA R26, R19, R20, R26 ;  /* 0x00000014131a7223 */ /* 0x010fc6000000001a */
[----:B------:R-:W2:Y:S04]  /*05f0*/  LDS R24, [R13+0x880] ;  /* 0x000880000d187984 */ /* 0x000ea80000000800 */
[----:B------:R-:W-:Y:S04]  /*0600*/  LDS R19, [R16+0x900] ;  /* 0x0009000010137984 */ /* 0x000fe80000000800 */
[----:B------:R-:W4:Y:S01]  /*0610*/  LDS R20, [R13+0x900] ;  /* 0x000900000d147984 */ /* 0x000f220000000800 */
[----:B---3--:R-:W-:-:S03]  /*0620*/  FFMA R26, R17, R18, R26 ;  /* 0x00000012111a7223 */ /* 0x008fc6000000001a */
[----:B------:R-:W-:Y:S04]  /*0630*/  LDS R17, [R16+0x980] ;  /* 0x0009800010117984 */ /* 0x000fe80000000800 */
[----:B------:R-:W3:Y:S01]  /*0640*/  LDS R18, [R13+0x980] ;  /* 0x000980000d127984 */ /* 0x000ee20000000800 */
[----:B0-----:R-:W-:-:S03]  /*0650*/  FFMA R26, R21, R22, R26 ;  /* 0x00000016151a7223 */ /* 0x001fc6000000001a */
[----:B------:R-:W-:Y:S04]  /*0660*/  LDS R21, [R16+0xa00] ;  /* 0x000a000010157984 */ /* 0x000fe80000000800 */
[----:B------:R-:W0:Y:S01]  /*0670*/  LDS R22, [R13+0xa00] ;  /* 0x000a00000d167984 */ /* 0x000e220000000800 */
[----:B--2---:R-:W-:-:S03]  /*0680*/  FFMA R26, R23, R24, R26 ;  /* 0x00000018171a7223 */ /* 0x004fc6000000001a */
[----:B------:R-:W-:Y:S04]  /*0690*/  LDS R23, [R16+0xa80] ;  /* 0x000a800010177984 */ /* 0x000fe80000000800 */
[----:B------:R-:W2:Y:S01]  /*06a0*/  LDS R24, [R13+0xa80] ;  /* 0x000a80000d187984 */ /* 0x000ea20000000800 */
[----:B----4-:R-:W-:-:S03]  /*06b0*/  FFMA R26, R19, R20, R26 ;  /* 0x00000014131a7223 */ /* 0x010fc6000000001a */
        /* <DEDUP_REMOVED lines=27> */
[----:B------:R-:W3:Y:S01]  /*0870*/  LDS R18, [R16+0xf80] ;  /* 0x000f800010127984 */ /* 0x000ee20000000800 */
[----:B0-----:R-:W-:-:S04]  /*0880*/  FFMA R22, R22, R21, R17 ;  /* 0x0000001516167223 */ /* 0x001fc80000000011 */
[----:B--2---:R-:W-:-:S04]  /*0890*/  FFMA R22, R23, R24, R22 ;  /* 0x0000001817167223 */ /* 0x004fc80000000016 */
[----:B----4-:R-:W-:-:S04]  /*08a0*/  FFMA R19, R19, R20, R22 ;  /* 0x0000001413137223 */ /* 0x010fc80000000016 */
[----:B---3--:R-:W-:Y:S01]  /*08b0*/  FFMA R17, R18, R25, R19 ;  /* 0x0000001912117223 */ /* 0x008fe20000000013 */
[----:B------:R-:W-:Y:S06]  /*08c0*/  BAR.SYNC.DEFER_BLOCKING 0x0 ;  /* 0x0000000000007b1d */ /* 0x000fec0000010000 */
[----:B------:R-:W-:Y:S05]  /*08d0*/  BRA.U !UP0, `(.L_x_4) ;  /* 0xfffffff9084c7547 */ /* 0x000fea000b83ffff */
.L_x_3:
[----:B------:R-:W0:Y:S01]  /*08e0*/  LDCU UR4, c[0x0][0x39c] ;  /* 0x00007380ff0477ac */ /* 0x000e220008000800 */
[----:B------:R-:W-:-:S05]  /*08f0*/  IADD3 R5, PT, PT, R0, UR5, RZ ;  /* 0x0000000500057c10 */ /* 0x000fca000fffe0ff */
[----:B0-----:R-:W-:-:S04]  /*0900*/  IMAD R5, R5, UR4, R10 ;  /* 0x0000000405057c24 */ /* 0x001fc8000f8e020a */
[----:B-1----:R-:W-:-:S05]  /*0910*/  IMAD.WIDE R2, R5, 0x4, R2 ;  /* 0x0000000405027825 */ /* 0x002fca00078e0202 */
[----:B------:R-:W-:Y:S01]  /*0920*/  STG.E desc[UR8][R2.64], R17 ;  /* 0x0000001102007986 */ /* 0x000fe2000c101908 */
[----:B------:R-:W-:Y:S05]  /*0930*/  EXIT ;  /* 0x000000000000794d */ /* 0x000fea0003800000 */
.L_x_5:
        /* <DEDUP_REMOVED lines=12> */
.L_x_10:


//--------------------- .text._Z10matMulCUDAPfS_S_iii --------------------------
	.section	.text._Z10matMulCUDAPfS_S_iii,"ax",@progbits
	.align	128
        .global         _Z10matMulCUDAPfS_S_iii
        .type           _Z10matMulCUDAPfS_S_iii,@function
        .size           _Z10matMulCUDAPfS_S_iii,(.L_x_11 - _Z10matMulCUDAPfS_S_iii)
        .other          _Z10matMulCUDAPfS_S_iii,@"STO_CUDA_ENTRY STV_DEFAULT"
_Z10matMulCUDAPfS_S_iii:
.text._Z10matMulCUDAPfS_S_iii:
[----:B------:R-:W-:Y:S01]  /*0000*/  LDC R1, c[0x0][0x37c] ;  /* 0x0000df00ff017b82 */ /* 0x000fe20000000800 */
[----:B------:R-:W0:Y:S01]  /*0010*/  S2R R4, SR_TID.Y ;  /* 0x0000000000047919 */ /* 0x000e220000002200 */
[----:B------:R-:W1:Y:S06]  /*0020*/  LDCU UR7, c[0x0][0x3a0] ;  /* 0x00007400ff0777ac */ /* 0x000e6c0008000800 */
[----:B------:R-:W0:Y:S01]  /*0030*/  LDC R16, c[0x0][0x364] ;  /* 0x0000d900ff107b82 */ /* 0x000e220000000800 */
[----:B------:R-:W-:Y:S01]  /*0040*/  HFMA2 R11, -RZ, RZ, 0, 0 ;  /* 0x00000000ff0b7431 */ /* 0x000fe200000001ff */
[----:B------:R-:W2:Y:S01]  /*0050*/  S2R R6, SR_TID.X ;  /* 0x0000000000067919 */ /* 0x000ea20000002100 */
[----:B------:R-:W3:Y:S05]  /*0060*/  LDCU.64 UR8, c[0x0][0x358] ;  /* 0x00006b00ff0877ac */ /* 0x000eea0008000a00 */
[----:B------:R-:W0:Y:S08]  /*0070*/  S2UR UR4, SR_CTAID.Y ;  /* 0x00000000000479c3 */ /* 0x000e300000002600 */
[----:B------:R-:W2:Y:S01]  /*0080*/  S2UR UR5, SR_CTAID.X ;  /* 0x00000000000579c3 */ /* 0x000ea20000002500 */
[----:B-1----:R-:W-:-:S07]  /*0090*/  UISETP.GE.AND UP0, UPT, UR7, 0x1, UPT ;  /* 0x000000010700788c */ /* 0x002fce000bf06270 */
[----:B------:R-:W2:Y:S01]  /*00a0*/  LDC R17, c[0x0][0x360] ;  /* 0x0000d800ff117b82 */ /* 0x000ea20000000800 */
[----:B0-----:R-:W-:Y:S02]  /*00b0*/  IMAD R16, R16, UR4, R4 ;  /* 0x0000000410107c24 */ /* 0x001fe4000f8e0204 */
[----:B--2---:R-:W-:Y:S01]  /*00c0*/  IMAD R17, R17, UR5, R6 ;  /* 0x0000000511117c24 */ /* 0x004fe2000f8e0206 */
[----:B---3--:R-:W-:Y:S06]  /*00d0*/  BRA.U !UP0, `(.L_x_6) ;  /* 0x0000000508947547 */ /* 0x008fec000b800000 */
[----:B------:R-:W0:Y:S01]  /*00e0*/  S2UR UR6, SR_CgaCtaId ;  /* 0x00000000000679c3 */ /* 0x000e220000008800 */
[----:B------:R-:W-:Y:S01]  /*00f0*/  UMOV UR4, 0x400 ;  /* 0x0000040000047882 */ /* 0x000fe20000000000 */
[----:B------:R-:W-:Y:S01]  /*0100*/  IMAD R0, R16, UR7, R6 ;  /* 0x0000000710007c24 */ /* 0x000fe2000f8e0206 */
[----:B------:R-:W-:Y:S01]  /*0110*/  UIADD3 UR5, UPT, UPT, UR4, 0x1000, URZ ;  /* 0x0000100004057890 */ /* 0x000fe2000fffe0ff */
[----:B------:R-:W-:-:S04]  /*0120*/  MOV R11, RZ ;  /* 0x000000ff000b7202 */ /* 0x000fc80000000f00 */
[----:B------:R-:W1:Y:S08]  /*0130*/  LDC R2, c[0x0][0x39c] ;  /* 0x0000e700ff027b82 */ /* 0x000e700000000800 */
[----:B------:R-:W2:Y:S08]  /*0140*/  LDC.64 R20, c[0x0][0x380] ;  /* 0x0000e000ff147b82 */ /* 0x000eb00000000a00 */
[----:B------:R-:W3:Y:S01]  /*0150*/  LDC.64 R18, c[0x0][0x388] ;  /* 0x0000e200ff127b82 */ /* 0x000ee20000000a00 */
[----:B0-----:R-:W-:-:S02]  /*0160*/  ULEA UR4, UR6, UR4, 0x18 ;  /* 0x0000000406047291 */ /* 0x001fc4000f8ec0ff */
[----:B------:R-:W-:-:S04]  /*0170*/  ULEA UR5, UR6, UR5, 0x18 ;  /* 0x0000000506057291 */ /* 0x000fc8000f8ec0ff */
[C---:B------:R-:W-:Y:S01]  /*0180*/  LEA R7, R4.reuse, UR4, 0x7 ;  /* 0x0000000404077c11 */ /* 0x040fe2000f8e38ff */
[----:B-1----:R-:W-:Y:S01]  /*0190*/  IMAD R3, R4, R2, R17 ;  /* 0x0000000204037224 */ /* 0x002fe200078e0211 */
[C---:B------:R-:W-:Y:S01]  /*01a0*/  LEA R5, R6.reuse, UR5, 0x2 ;  /* 0x0000000506057c11 */ /* 0x040fe2000f8e10ff */
[----:B------:R-:W-:Y:S01]  /*01b0*/  UMOV UR4, URZ ;  /* 0x000000ff00047c82 */ /* 0x000fe20008000000 */
[----:B------:R-:W-:Y:S02]  /*01c0*/  LEA R6, R6, R7, 0x2 ;  /* 0x0000000706067211 */ /* 0x000fe400078e10ff */
[----:B------:R-:W-:-:S07]  /*01d0*/  LEA R4, R4, R5, 0x7 ;  /* 0x0000000504047211 */ /* 0x000fce00078e38ff */
.L_x_7:
[----:B--2---:R-:W-:-:S04]  /*01e0*/  IMAD.WIDE.U32 R26, R0, 0x4, R20 ;  /* 0x00000004001a7825 */ /* 0x004fc800078e0014 */
[----:B---3--:R-:W-:Y:S02]  /*01f0*/  IMAD.WIDE.U32 R8, R3, 0x4, R18 ;  /* 0x0000000403087825 */ /* 0x008fe400078e0012 */
[----:B------:R-:W2:Y:S04]  /*0200*/  LDG.E R27, desc[UR8][R26.64] ;  /* 0x000000081a1b7981 */ /* 0x000ea8000c1e1900 */
[----:B------:R-:W3:Y:S01]  /*0210*/  LDG.E R29, desc[UR8][R8.64] ;  /* 0x00000008081d7981 */ /* 0x000ee2000c1e1900 */
[----:B------:R-:W-:Y:S01]  /*0220*/  UIADD3 UR4, UPT, UPT, UR4, 0x20, URZ ;  /* 0x0000002004047890 */ /* 0x000fe2000fffe0ff */
[----:B------:R-:W-:Y:S02]  /*0230*/  IADD3 R0, PT, PT, R0, 0x20, RZ ;  /* 0x0000002000007810 */ /* 0x000fe40007ffe0ff */
[----:B------:R-:W-:Y:S01]  /*0240*/  LEA R3, R2, R3, 0x5 ;  /* 0x0000000302037211 */ /* 0x000fe200078e28ff */
        /* <DEDUP_REMOVED lines=10> */
[----:B------:R-:W-:Y:S01]  /*02f0*/  LDS R26, [R5+0xb80] ;  /* 0x000b8000051a7984 */ /* 0x000fe20000000800 */
[----:B0-----:R-:W-:-:S03]  /*0300*/  FFMA R12, R12, R10, R11 ;  /* 0x0000000a0c0c7223 */ /* 0x001fc6000000000b */
[----:B------:R-:W0:Y:S01]  /*0310*/  LDS.128 R8, [R7+0x10] ;  /* 0x0000100007087984 */ /* 0x000e220000000c00 */
[----:B-1----:R-:W-:-:S03]  /*0320*/  FFMA R12, R22, R13, R12 ;  /* 0x0000000d160c7223 */ /* 0x002fc6000000000c */
[----:B------:R-:W1:Y:S01]  /*0330*/  LDS R22, [R5+0x280] ;  /* 0x0002800005167984 */ /* 0x000e620000000800 */
[----:B--2---:R-:W-:-:S03]  /*0340*/  FFMA R13, R23, R14, R12 ;  /* 0x0000000e170d7223 */ /* 0x004fc6000000000c */
[----:B------:R-:W2:Y:S01]  /*0350*/  LDS R23, [R5+0x300] ;  /* 0x0003000005177984 */ /* 0x000ea20000000800 */
[----:B---3--:R-:W-:-:S03]  /*0360*/  FFMA R13, R24, R15, R13 ;  /* 0x0000000f180d7223 */ /* 0x008fc6000000000d */
[----:B------:R-:W3:Y:S01]  /*0370*/  LDS R24, [R5+0x380] ;  /* 0x0003800005187984 */ /* 0x000ee20000000800 */
[----:B0-----:R-:W-:-:S03]  /*0380*/  FFMA R27, R8, R25, R13 ;  /* 0x00000019081b7223 */ /* 0x001fc6000000000d */
[----:B------:R-:W-:Y:S01]  /*0390*/  LDS R25, [R5+0x400] ;  /* 0x0004000005197984 */ /* 0x000fe20000000800 */
[----:B-1----:R-:W-:-:S03]  /*03a0*/  FFMA R8, R22, R9, R27 ;  /* 0x0000000916087223 */ /* 0x002fc6000000001b */
[----:B------:R-:W0:Y:S01]  /*03b0*/  LDS.128 R12, [R7+0x20] ;  /* 0x00002000070c7984 */ /* 0x000e220000000c00 */
[----:B--2---:R-:W-:-:S03]  /*03c0*/  FFMA R9, R23, R10, R8 ;  /* 0x0000000a17097223 */ /* 0x004fc60000000008 */
[----:B------:R-:W1:Y:S01]  /*03d0*/  LDS R22, [R5+0x480] ;  /* 0x0004800005167984 */ /* 0x000e620000000800 */
[----:B---3--:R-:W-:-:S03]  /*03e0*/  FFMA R9, R24, R11, R9 ;  /* 0x0000000b18097223 */ /* 0x008fc60000000009 */
[----:B------:R-:W2:Y:S04]  /*03f0*/  LDS R23, [R5+0x500] ;  /* 0x0005000005177984 */ /* 0x000ea80000000800 */
        /* <DEDUP_REMOVED lines=27> */
[----:B------:R-:W-:Y:S01]  /*05b0*/  LDS R24, [R5+0xc80] ;  /* 0x000c800005187984 */ /* 0x000fe20000000800 */
[----:B0-----:R-:W-:-:S03]  /*05c0*/  FFMA R27, R8, R25, R13 ;  /* 0x00000019081b7223 */ /* 0x001fc6000000000d */
[----:B------:R-:W-:Y:S01]  /*05d0*/  LDS R25, [R5+0xc00] ;  /* 0x000c000005197984 */ /* 0x000fe20000000800 */
[----:B-1----:R-:W-:-:S03]  /*05e0*/  FFMA R22, R22, R9, R27 ;  /* 0x0000000916167223 */ /* 0x002fc6000000001b */
[----:B------:R-:W0:Y:S01]  /*05f0*/  LDS.128 R12, [R7+0x60] ;  /* 0x00006000070c7984 */ /* 0x000e220000000c00 */
[----:B--2---:R-:W-:-:S03]  /*0600*/  FFMA R9, R23, R10, R22 ;  /* 0x0000000a17097223 */ /* 0x004fc60000000016 */
[----:B------:R-:W1:Y:S01]  /*0610*/  LDS R23, [R5+0xd00] ;  /* 0x000d000005177984 */ /* 0x000e620000000800 */
[----:B------:R-:W-:-:S03]  /*0620*/  FFMA R9, R26, R11, R9 ;  /* 0x0000000b1a097223 */ /* 0x000fc60000000009 */
[----:B------:R-:W2:Y:S01]  /*0630*/  LDS R22, [R5+0xd80] ;  /* 0x000d800005167984 */ /* 0x000ea20000000800 */
[----:B0-----:R-:W-:-:S03]  /*0640*/  FFMA R27, R12, R25, R9 ;  /* 0x000000190c1b7223 */ /* 0x001fc60000000009 */
[----:B------:R-:W-:Y:S01]  /*0650*/  LDS R25, [R5+0xe00] ;  /* 0x000e000005197984 */ /* 0x000fe20000000800 */
[----:B------:R-:W-:-:S03]  /*0660*/  FFMA R24, R24, R13, R27 ;  /* 0x0000000d18187223 */ /* 0x000fc6000000001b */
[----:B------:R-:W0:Y:S01]  /*0670*/  LDS.128 R8, [R7+0x70] ;  /* 0x0000700007087984 */ /* 0x000e220000000c00 */
[----:B-1----:R-:W-:-:S03]  /*0680*/  FFMA R23, R23, R14, R24 ;  /* 0x0000000e17177223 */ /* 0x002fc60000000018 */
[----:B------:R-:W1:Y:S01]  /*0690*/  LDS R27, [R5+0xe80] ;  /* 0x000e8000051b7984 */ /* 0x000e620000000800 */
[----:B--2---:R-:W-:-:S03]  /*06a0*/  FFMA R15, R22, R15, R23 ;  /* 0x0000000f160f7223 */ /* 0x004fc60000000017 */
[----:B------:R-:W2:Y:S04]  /*06b0*/  LDS R13, [R5+0xf00] ;  /* 0x000f0000050d7984 */ /* 0x000ea80000000800 */
[----:B------:R-:W3:Y:S01]  /*06c0*/  LDS R12, [R5+0xf80] ;  /* 0x000f8000050c7984 */ /* 0x000ee20000000800 */
[----:B0-----:R-:W-:-:S04]  /*06d0*/  FFMA R8, R8, R25, R15 ;  /* 0x0000001908087223 */ /* 0x001fc8000000000f */
[----:B-1----:R-:W-:-:S04]  /*06e0*/  FFMA R8, R27, R9, R8 ;  /* 0x000000091b087223 */ /* 0x002fc80000000008 */
[----:B--2---:R-:W-:-:S04]  /*06f0*/  FFMA R13, R13, R10, R8 ;  /* 0x0000000a0d0d7223 */ /* 0x004fc80000000008 */
[----:B---3--:R-:W-:Y:S01]  /*0700*/  FFMA R11, R12, R11, R13 ;  /* 0x0000000b0c0b7223 */ /* 0x008fe2000000000d */
[----:B------:R-:W-:Y:S06]  /*0710*/  BAR.SYNC.DEFER_BLOCKING 0x0 ;  /* 0x0000000000007b1d */ /* 0x000fec0000010000 */
[----:B------:R-:W-:Y:S05]  /*0720*/  BRA.U !UP0, `(.L_x_7) ;  /* 0xfffffff908ac7547 */ /* 0x000fea000b83ffff */
.L_x_6:
[----:B------:R-:W0:Y:S01]  /*0730*/  LDC.64 R2, c[0x0][0x390] ;  /* 0x0000e400ff027b82 */ /* 0x000e220000000a00 */
[----:B------:R-:W1:Y:S02]  /*0740*/  LDCU UR4, c[0x0][0x39c] ;  /* 0x00007380ff0477ac */ /* 0x000e640008000800 */
[----:B-1----:R-:W-:-:S04]  /*0750*/  IMAD R17, R16, UR4, R17 ;  /* 0x0000000410117c24 */ /* 0x002fc8000f8e0211 */
[----:B0-----:R-:W-:-:S05]  /*0760*/  IMAD.WIDE R2, R17, 0x4, R2 ;  /* 0x0000000411027825 */ /* 0x001fca00078e0202 */
[----:B------:R-:W-:Y:S01]  /*0770*/  STG.E desc[UR8][R2.64], R11 ;  /* 0x0000000b02007986 */ /* 0x000fe2000c101908 */
[----:B------:R-:W-:Y:S05]  /*0780*/  EXIT ;  /* 0x000000000000794d */ /* 0x000fea0003800000 */
.L_x_8:
        /* <DEDUP_REMOVED lines=15> */
.L_x_11:


//--------------------- .nv.shared._Z12matMulT1CUDAPfS_S_iii --------------------------
	.section	.nv.shared._Z12matMulT1CUDAPfS_S_iii,"aw",@nobits
	.sectionflags	@""
	.align	4
.nv.shared._Z12matMulT1CUDAPfS_S_iii:
	.zero		9216


//--------------------- .nv.shared.reserved.0     --------------------------
	.section	.nv.shared.reserved.0,"aw",@nobits
	.weak		__nv_reservedSMEM_offset_0_alias
	.size		__nv_reservedSMEM_offset_0_alias, 0, 64
	.other		__nv_reservedSMEM_offset_0_alias,@"STO_CUDA_RESERVED_SHARED STV_DEFAULT"
__nv_reservedSMEM_offset_0_alias:
	.zero		0
	.zero		64


//--------------------- .nv.shared._Z12matMulT0CUDAPfS_S_iii --------------------------
	.section	.nv.shared._Z12matMulT0CUDAPfS_S_iii,"aw",@nobits
	.sectionflags	@""
	.align	4
.nv.shared._Z12matMulT0CUDAPfS_S_iii:
	.zero		9216


//--------------------- .nv.shared._Z10matMulCUDAPfS_S_iii --------------------------
	.section	.nv.shared._Z10matMulCUDAPfS_S_iii,"aw",@nobits
	.sectionflags	@""
	.align	4
.nv.shared._Z10matMulCUDAPfS_S_iii:
	.zero		9216


//--------------------- .nv.constant0._Z12matMulT1CUDAPfS_S_iii --------------------------
	.section	.nv.constant0._Z12matMulT1CUDAPfS_S_iii,"a",@progbits
	.sectionflags	@""
	.align	4
.nv.constant0._Z12matMulT1CUDAPfS_S_iii:
	.zero		932


//--------------------- .nv.constant0._Z12matMulT0CUDAPfS_S_iii --------------------------
	.section	.nv.constant0._Z12matMulT0CUDAPfS_S_iii,"a",@progbits
	.sectionflags	@""
	.align	4
.nv.constant0._Z12matMulT0CUDAPfS_S_iii:
	.zero		932


//--------------------- .nv.constant0._Z10matMulCUDAPfS_S_iii --------------------------
	.section	.nv.constant0._Z10matMulCUDAPfS_S_iii,"a",@progbits
	.sectionflags	@""
	.align	4
.nv.constant0._Z10matMulCUDAPfS_S_iii:
	.zero		932


//--------------------- SYMBOLS --------------------------

	.type		.nv.reservedSmem.offset0,@object
	.size		.nv.reservedSmem.offset0,0x4
	.type		.nv.reservedSmem.cap,@object
	.size		.nv.reservedSmem.cap,0x4
